	.target	sm_100a

	.elftype	@"ET_EXEC"


//--------------------- .note.nv.tkinfo           --------------------------
	.section	.note.nv.tkinfo,"",@"SHT_NOTE"
	.sectionflags	@"SHF_NOTE_NV_TKINFO"
	.tkinfo
        /*0018*/ 	.word	0x00000002
        /*0030*/ 	.string	""
        /*0030*/ 	.string	"ptxas"
        /*0030*/ 	.string	"Cuda compilation tools, release 13.0, V13.0.88"
        /*0030*/ 	.string	"Build cuda_13.0.r13.0/compiler.36424714_0"
        /*0030*/ 	.string	"-arch sm_100a -m 64 "



//--------------------- .note.nv.cuinfo           --------------------------
	.section	.note.nv.cuinfo,"",@"SHT_NOTE"
	.sectionflags	@"SHF_NOTE_NV_CUINFO"
        /*0018*/ 	.short	0x0002
        /*001a*/ 	.short	0x0064
        /*001c*/ 	.short	0x0082
	.zero		2


//--------------------- .nv.info                  --------------------------
	.section	.nv.info,"",@"SHT_CUDA_INFO"
	.align	4


	//----- nvinfo : EIATTR_REGCOUNT
	.align		4
        /*0000*/ 	.byte	0x04, 0x2f
        /*0002*/ 	.short	(.L_19 - .L_18)
	.align		4
.L_18:
        /*0004*/ 	.word	index@(_ZN7cutlass13device_kernelINS_4gemm6kernel13GemmUniversalIN4cute5tupleIJiiiiEEENS1_10collective13CollectiveMmaINS1_35MainloopSm100TmaUmmaWarpSpecializedILi4ELi2ELi4ENS5_IJNS4_1CILi1EEENSA_ILi8EEESB_EEEEENS5_IJNSA_ILi64EEENSA_ILi128EEESF_EEENS_10tfloat32_tENS5_IJlSB_lEEESI_SJ_NS4_8TiledMMAINS4_8MMA_AtomIJNS4_17SM100_MMA_TF32_SSISI_SI_fLi64ELi128ELNS4_4UMMA5MajorE0ELSO_0ELNSN_7ScaleInE0ELSP_0EEEEEENS4_6LayoutINS5_IJSB_SB_SB_EEENS5_IJNSA_ILi0EEESU_SU_EEEEENS5_IJNS4_10UnderscoreESX_SX_EEEEENS4_23SM90_TMA_LOAD_MULTICASTENS4_14ComposedLayoutINS4_7SwizzleILi3ELi4ELi3EEENS4_18smem_ptr_flag_bitsILi32EEENSS_INS5_IJSC_NSA_ILi32EEEEEENS5_IJS16_SB_EEEEEEEvNS4_8identityENS4_13SM90_TMA_LOADES1A_vS1B_EENS_8epilogue10collective18CollectiveEpilogueINS1E_23Sm100TmaWarpSpecializedILi4ELi2ELi16ELb1ELb0EEEJSH_NS5_IJNSS_ISF_SB_EENSS_IS16_SB_EEEEESI_SJ_SI_SJ_NS1E_6fusion15FusionCallbacksIS1I_NS1M_17LinearCombinationISI_fSI_fLNS_15FloatRoundStyleE2EEESH_S1L_JEEENS4_5SM1004TMEM4LOAD26SM100_TMEM_LOAD_16dp128b8xES1C_S1A_NS4_17SM75_U32x4_LDSM_NENS4_14SM90_TMA_STOREES1A_NS4_17SM90_U32x4_STSM_NENS4_39AutoVectorizingCopyWithAssumedAlignmentILi128EEEEEEvvEEEEvNT_6ParamsE)
        /*0008*/ 	.word	0x00000050


	//----- nvinfo : EIATTR_FRAME_SIZE
	.align		4
.L_19:
        /*000c*/ 	.byte	0x04, 0x11
        /*000e*/ 	.short	(.L_21 - .L_20)
	.align		4
.L_20:
        /*0010*/ 	.word	index@($__internal_2_$__cuda_sm10x_tcgen05_guardrail_trap_unallocated_columns_being_dealloced)
        /*0014*/ 	.word	0x00000000


	//----- nvinfo : EIATTR_FRAME_SIZE
	.align		4
.L_21:
        /*0018*/ 	.byte	0x04, 0x11
        /*001a*/ 	.short	(.L_23 - .L_22)
	.align		4
.L_22:
        /*001c*/ 	.word	index@($__internal_1_$__cuda_sm10x_tcgen05_guardrail_trap_phase_invalid_during_alloc)
        /*0020*/ 	.word	0x00000000


	//----- nvinfo : EIATTR_FRAME_SIZE
	.align		4
.L_23:
        /*0024*/ 	.byte	0x04, 0x11
        /*0026*/ 	.short	(.L_25 - .L_24)
	.align		4
.L_24:
        /*0028*/ 	.word	index@($__internal_0_$__cuda_sm10x_tcgen05_guardrail_trap_col_being_dealloced_not_returned_by_alloc)
        /*002c*/ 	.word	0x00000000


	//----- nvinfo : EIATTR_FRAME_SIZE
	.align		4
.L_25:
        /*0030*/ 	.byte	0x04, 0x11
        /*0032*/ 	.short	(.L_27 - .L_26)
	.align		4
.L_26:
        /*0034*/ 	.word	index@(_ZN7cutlass13device_kernelINS_4gemm6kernel13GemmUniversalIN4cute5tupleIJiiiiEEENS1_10collective13CollectiveMmaINS1_35MainloopSm100TmaUmmaWarpSpecializedILi4ELi2ELi4ENS5_IJNS4_1CILi1EEENSA_ILi8EEESB_EEEEENS5_IJNSA_ILi64EEENSA_ILi128EEESF_EEENS_10tfloat32_tENS5_IJlSB_lEEESI_SJ_NS4_8TiledMMAINS4_8MMA_AtomIJNS4_17SM100_MMA_TF32_SSISI_SI_fLi64ELi128ELNS4_4UMMA5MajorE0ELSO_0ELNSN_7ScaleInE0ELSP_0EEEEEENS4_6LayoutINS5_IJSB_SB_SB_EEENS5_IJNSA_ILi0EEESU_SU_EEEEENS5_IJNS4_10UnderscoreESX_SX_EEEEENS4_23SM90_TMA_LOAD_MULTICASTENS4_14ComposedLayoutINS4_7SwizzleILi3ELi4ELi3EEENS4_18smem_ptr_flag_bitsILi32EEENSS_INS5_IJSC_NSA_ILi32EEEEEENS5_IJS16_SB_EEEEEEEvNS4_8identityENS4_13SM90_TMA_LOADES1A_vS1B_EENS_8epilogue10collective18CollectiveEpilogueINS1E_23Sm100TmaWarpSpecializedILi4ELi2ELi16ELb1ELb0EEEJSH_NS5_IJNSS_ISF_SB_EENSS_IS16_SB_EEEEESI_SJ_SI_SJ_NS1E_6fusion15FusionCallbacksIS1I_NS1M_17LinearCombinationISI_fSI_fLNS_15FloatRoundStyleE2EEESH_S1L_JEEENS4_5SM1004TMEM4LOAD26SM100_TMEM_LOAD_16dp128b8xES1C_S1A_NS4_17SM75_U32x4_LDSM_NENS4_14SM90_TMA_STOREES1A_NS4_17SM90_U32x4_STSM_NENS4_39AutoVectorizingCopyWithAssumedAlignmentILi128EEEEEEvvEEEEvNT_6ParamsE)
        /*0038*/ 	.word	0x00000000


	//----- nvinfo : EIATTR_MIN_STACK_SIZE
	.align		4
.L_27:
        /*003c*/ 	.byte	0x04, 0x12
        /*003e*/ 	.short	(.L_29 - .L_28)
	.align		4
.L_28:
        /*0040*/ 	.word	index@(_ZN7cutlass13device_kernelINS_4gemm6kernel13GemmUniversalIN4cute5tupleIJiiiiEEENS1_10collective13CollectiveMmaINS1_35MainloopSm100TmaUmmaWarpSpecializedILi4ELi2ELi4ENS5_IJNS4_1CILi1EEENSA_ILi8EEESB_EEEEENS5_IJNSA_ILi64EEENSA_ILi128EEESF_EEENS_10tfloat32_tENS5_IJlSB_lEEESI_SJ_NS4_8TiledMMAINS4_8MMA_AtomIJNS4_17SM100_MMA_TF32_SSISI_SI_fLi64ELi128ELNS4_4UMMA5MajorE0ELSO_0ELNSN_7ScaleInE0ELSP_0EEEEEENS4_6LayoutINS5_IJSB_SB_SB_EEENS5_IJNSA_ILi0EEESU_SU_EEEEENS5_IJNS4_10UnderscoreESX_SX_EEEEENS4_23SM90_TMA_LOAD_MULTICASTENS4_14ComposedLayoutINS4_7SwizzleILi3ELi4ELi3EEENS4_18smem_ptr_flag_bitsILi32EEENSS_INS5_IJSC_NSA_ILi32EEEEEENS5_IJS16_SB_EEEEEEEvNS4_8identityENS4_13SM90_TMA_LOADES1A_vS1B_EENS_8epilogue10collective18CollectiveEpilogueINS1E_23Sm100TmaWarpSpecializedILi4ELi2ELi16ELb1ELb0EEEJSH_NS5_IJNSS_ISF_SB_EENSS_IS16_SB_EEEEESI_SJ_SI_SJ_NS1E_6fusion15FusionCallbacksIS1I_NS1M_17LinearCombinationISI_fSI_fLNS_15FloatRoundStyleE2EEESH_S1L_JEEENS4_5SM1004TMEM4LOAD26SM100_TMEM_LOAD_16dp128b8xES1C_S1A_NS4_17SM75_U32x4_LDSM_NENS4_14SM90_TMA_STOREES1A_NS4_17SM90_U32x4_STSM_NENS4_39AutoVectorizingCopyWithAssumedAlignmentILi128EEEEEEvvEEEEvNT_6ParamsE)
        /*0044*/ 	.word	0x00000000
.L_29:


//--------------------- .nv.compat                --------------------------
	.section	.nv.compat,"",@"SHT_CUDA_COMPAT_INFO"
	.align	4
        /*0000*/ 	.byte	0x02, 0x09, 0x01, 0x00, 0x02, 0x02, 0x02, 0x00, 0x02, 0x05, 0x05, 0x00, 0x03, 0x07, 0x01, 0x01
        /*0010*/ 	.byte	0x02, 0x03, 0x01, 0x00, 0x02, 0x06, 0x01, 0x00, 0x04, 0x0b, 0x08, 0x00, 0x09, 0x00, 0x00, 0x00
        /*0020*/ 	.byte	0x00, 0x00, 0x00, 0x00


//--------------------- .nv.info._ZN7cutlass13device_kernelINS_4gemm6kernel13GemmUniversalIN4cute5tupleIJiiiiEEENS1_10collective13CollectiveMmaINS1_35MainloopSm100TmaUmmaWarpSpecializedILi4ELi2ELi4ENS5_IJNS4_1CILi1EEENSA_ILi8EEESB_EEEEENS5_IJNSA_ILi64EEENSA_ILi128EEESF_EEENS_10tfloat32_tENS5_IJlSB_lEEESI_SJ_NS4_8TiledMMAINS4_8MMA_AtomIJNS4_17SM100_MMA_TF32_SSISI_SI_fLi64ELi128ELNS4_4UMMA5MajorE0ELSO_0ELNSN_7ScaleInE0ELSP_0EEEEEENS4_6LayoutINS5_IJSB_SB_SB_EEENS5_IJNSA_ILi0EEESU_SU_EEEEENS5_IJNS4_10UnderscoreESX_SX_EEEEENS4_23SM90_TMA_LOAD_MULTICASTENS4_14ComposedLayoutINS4_7SwizzleILi3ELi4ELi3EEENS4_18smem_ptr_flag_bitsILi32EEENSS_INS5_IJSC_NSA_ILi32EEEEEENS5_IJS16_SB_EEEEEEEvNS4_8identityENS4_13SM90_TMA_LOADES1A_vS1B_EENS_8epilogue10collective18CollectiveEpilogueINS1E_23Sm100TmaWarpSpecializedILi4ELi2ELi16ELb1ELb0EEEJSH_NS5_IJNSS_ISF_SB_EENSS_IS16_SB_EEEEESI_SJ_SI_SJ_NS1E_6fusion15FusionCallbacksIS1I_NS1M_17LinearCombinationISI_fSI_fLNS_15FloatRoundStyleE2EEESH_S1L_JEEENS4_5SM1004TMEM4LOAD26SM100_TMEM_LOAD_16dp128b8xES1C_S1A_NS4_17SM75_U32x4_LDSM_NENS4_14SM90_TMA_STOREES1A_NS4_17SM90_U32x4_STSM_NENS4_39AutoVectorizingCopyWithAssumedAlignmentILi128EEEEEEvvEEEEvNT_6ParamsE --------------------------
	.section	.nv.info._ZN7cutlass13device_kernelINS_4gemm6kernel13GemmUniversalIN4cute5tupleIJiiiiEEENS1_10collective13CollectiveMmaINS1_35MainloopSm100TmaUmmaWarpSpecializedILi4ELi2ELi4ENS5_IJNS4_1CILi1EEENSA_ILi8EEESB_EEEEENS5_IJNSA_ILi64EEENSA_ILi128EEESF_EEENS_10tfloat32_tENS5_IJlSB_lEEESI_SJ_NS4_8TiledMMAINS4_8MMA_AtomIJNS4_17SM100_MMA_TF32_SSISI_SI_fLi64ELi128ELNS4_4UMMA5MajorE0ELSO_0ELNSN_7ScaleInE0ELSP_0EEEEEENS4_6LayoutINS5_IJSB_SB_SB_EEENS5_IJNSA_ILi0EEESU_SU_EEEEENS5_IJNS4_10UnderscoreESX_SX_EEEEENS4_23SM90_TMA_LOAD_MULTICASTENS4_14ComposedLayoutINS4_7SwizzleILi3ELi4ELi3EEENS4_18smem_ptr_flag_bitsILi32EEENSS_INS5_IJSC_NSA_ILi32EEEEEENS5_IJS16_SB_EEEEEEEvNS4_8identityENS4_13SM90_TMA_LOADES1A_vS1B_EENS_8epilogue10collective18CollectiveEpilogueINS1E_23Sm100TmaWarpSpecializedILi4ELi2ELi16ELb1ELb0EEEJSH_NS5_IJNSS_ISF_SB_EENSS_IS16_SB_EEEEESI_SJ_SI_SJ_NS1E_6fusion15FusionCallbacksIS1I_NS1M_17LinearCombinationISI_fSI_fLNS_15FloatRoundStyleE2EEESH_S1L_JEEENS4_5SM1004TMEM4LOAD26SM100_TMEM_LOAD_16dp128b8xES1C_S1A_NS4_17SM75_U32x4_LDSM_NENS4_14SM90_TMA_STOREES1A_NS4_17SM90_U32x4_STSM_NENS4_39AutoVectorizingCopyWithAssumedAlignmentILi128EEEEEEvvEEEEvNT_6ParamsE,"",@"SHT_CUDA_INFO"
	.sectionflags	@""
	.align	4


	//----- nvinfo : EIATTR_CUDA_API_VERSION
	.align		4
        /*0000*/ 	.byte	0x04, 0x37
        /*0002*/ 	.short	(.L_31 - .L_30)
.L_30:
        /*0004*/ 	.word	0x00000082


	//----- nvinfo : EIATTR_KPARAM_INFO
	.align		4
.L_31:
        /*0008*/ 	.byte	0x04, 0x17
        /*000a*/ 	.short	(.L_33 - .L_32)
.L_32:
        /*000c*/ 	.word	0x00000000
        /*0010*/ 	.short	0x0000
        /*0012*/ 	.short	0x0000
        /*0014*/ 	.byte	0x00, 0xf0, 0x01, 0x20


	//----- nvinfo : EIATTR_AT_ENTRY_FRAGMENTS
	.align		4
.L_33:
        /*0018*/ 	.byte	0x04, 0x4f
        /*001a*/ 	.short	(.L_35 - .L_34)


	//   ....[0]....
.L_34:
        /*001c*/ 	.word	0x00000006


	//----- nvinfo : EIATTR_RESERVED_SMEM_USED
	.align		4
.L_35:
        /*0020*/ 	.byte	0x01, 0x41
	.zero		2


	//----- nvinfo : EIATTR_SPARSE_MMA_MASK
	.align		4
        /*0024*/ 	.byte	0x03, 0x50
        /*0026*/ 	.short	0x0000


	//----- nvinfo : EIATTR_TCGEN05_1CTA_USED
	.align		4
        /*0028*/ 	.byte	0x01, 0x51
	.zero		2


	//----- nvinfo : EIATTR_MAXREG_COUNT
	.align		4
        /*002c*/ 	.byte	0x03, 0x1b
        /*002e*/ 	.short	0x00ff


	//----- nvinfo : EIATTR_NUM_BARRIERS
	.align		4
        /*0030*/ 	.byte	0x02, 0x4c
        /*0032*/ 	.byte	0x07
	.zero		1


	//----- nvinfo : EIATTR_EXTERNS
	.align		4
        /*0034*/ 	.byte	0x04, 0x0f
        /*0036*/ 	.short	(.L_37 - .L_36)


	//   ....[0]....
	.align		4
.L_36:
        /*0038*/ 	.word	index@(__assertfail)


	//----- nvinfo : EIATTR_MERCURY_ISA_VERSION
	.align		4
.L_37:
        /*003c*/ 	.byte	0x03, 0x5f
        /*003e*/ 	.short	0x0101


	//----- nvinfo : EIATTR_INT_WARP_WIDE_INSTR_OFFSETS
	.align		4
        /*0040*/ 	.byte	0x04, 0x31
        /*0042*/ 	.short	(.L_39 - .L_38)


	//   ....[0]....
.L_38:
        /*0044*/ 	.word	0x00004160


	//   ....[1]....
        /*0048*/ 	.word	0x00004190


	//   ....[2]....
        /*004c*/ 	.word	0x000041b0


	//   ....[3]....
        /*0050*/ 	.word	0x00004cf0


	//   ....[4]....
        /*0054*/ 	.word	0x00004d60


	//   ....[5]....
        /*0058*/ 	.word	0x00004e40


	//   ....[6]....
        /*005c*/ 	.word	0x00004ec0


	//   ....[7]....
        /*0060*/ 	.word	0x00004fc0


	//   ....[8]....
        /*0064*/ 	.word	0x00005040


	//   ....[9]....
        /*0068*/ 	.word	0x00005130


	//   ....[10]....
        /*006c*/ 	.word	0x000051e0


	//----- nvinfo : EIATTR_COOP_GROUP_MASK_REGIDS
	.align		4
.L_39:
        /*0070*/ 	.byte	0x04, 0x29
        /*0072*/ 	.short	(.L_41 - .L_40)


	//   ....[0]....
.L_40:
        /*0074*/ 	.word	0xffffffff


	//   ....[1]....
        /*0078*/ 	.word	0xffffffff


	//   ....[2]....
        /*007c*/ 	.word	0xffffffff


	//   ....[3]....
        /*0080*/ 	.word	0xffffffff


	//   ....[4]....
        /*0084*/ 	.word	0xffffffff


	//   ....[5]....
        /*0088*/ 	.word	0xffffffff


	//   ....[6]....
        /*008c*/ 	.word	0xffffffff


	//   ....[7]....
        /*0090*/ 	.word	0xffffffff


	//   ....[8]....
        /*0094*/ 	.word	0xffffffff


	//   ....[9]....
        /*0098*/ 	.word	0xffffffff


	//   ....[10]....
        /*009c*/ 	.word	0xffffffff


	//   ....[11]....
        /*00a0*/ 	.word	0xffffffff


	//   ....[12]....
        /*00a4*/ 	.word	0xffffffff


	//   ....[13]....
        /*00a8*/ 	.word	0xffffffff


	//----- nvinfo : EIATTR_COOP_GROUP_INSTR_OFFSETS
	.align		4
.L_41:
        /*00ac*/ 	.byte	0x04, 0x28
        /*00ae*/ 	.short	(.L_43 - .L_42)


	//   ....[0]....
.L_42:
        /*00b0*/ 	.word	0x00000080


	//   ....[1]....
        /*00b4*/ 	.word	0x000004f0


	//   ....[2]....
        /*00b8*/ 	.word	0x000006a0


	//   ....[3]....
        /*00bc*/ 	.word	0x00000840


	//   ....[4]....
        /*00c0*/ 	.word	0x00000940


	//   ....[5]....
        /*00c4*/ 	.word	0x00000ab0


	//   ....[6]....
        /*00c8*/ 	.word	0x00000c50


	//   ....[7]....
        /*00cc*/ 	.word	0x00000e00


	//   ....[8]....
        /*00d0*/ 	.word	0x000022e0


	//   ....[9]....
        /*00d4*/ 	.word	0x00003190


	//   ....[10]....
        /*00d8*/ 	.word	0x000033a0


	//   ....[11]....
        /*00dc*/ 	.word	0x000033d0


	//   ....[12]....
        /*00e0*/ 	.word	0x00004040


	//   ....[13]....
        /*00e4*/ 	.word	0x00004270


	//----- nvinfo : EIATTR_VRC_CTA_INIT_COUNT
	.align		4
.L_43:
        /*00e8*/ 	.byte	0x02, 0x4a
        /*00ea*/ 	.byte	0x80
	.zero		1


	//----- nvinfo : EIATTR_SYSCALL_OFFSETS
	.align		4
        /*00ec*/ 	.byte	0x04, 0x46
        /*00ee*/ 	.short	(.L_45 - .L_44)


	//   ....[0]....
.L_44:
        /*00f0*/ 	.word	0x00005e80


	//   ....[1]....
        /*00f4*/ 	.word	0x00005f70


	//   ....[2]....
        /*00f8*/ 	.word	0x00006810


	//   ....[3]....
        /*00fc*/ 	.word	0x000071d0


	//   ....[4]....
        /*0100*/ 	.word	0x00007b40


	//   ....[5]....
        /*0104*/ 	.word	0x000084b0


	//----- nvinfo : EIATTR_MBARRIER_INSTR_OFFSETS
	.align		4
.L_45:
        /*0108*/ 	.byte	0x04, 0x39
        /*010a*/ 	.short	(.L_47 - .L_46)


	//   ....[0]....
.L_46:
        /*010c*/ 	.word	0x00000610
        /*0110*/ 	.word	0x000000ff
        /*0114*/ 	.word	0x00000000
        /*0118*/ 	.short	0x0100
        /*011a*/ 	.byte	0x04
	.zero		1


	//   ....[1]....
        /*011c*/ 	.word	0x00000620
        /*0120*/ 	.word	0x000000ff
        /*0124*/ 	.word	0x00000020
        /*0128*/ 	.short	0x0100
        /*012a*/ 	.byte	0x04
	.zero		1


	//   ....[2]....
        /*012c*/ 	.word	0x00000630
        /*0130*/ 	.word	0x000000ff
        /*0134*/ 	.word	0x00000008
        /*0138*/ 	.short	0x0100
        /*013a*/ 	.byte	0x04
	.zero		1


	//   ....[3]....
        /*013c*/ 	.word	0x00000640
        /*0140*/ 	.word	0x000000ff
        /*0144*/ 	.word	0x00000028
        /*0148*/ 	.short	0x0100
        /*014a*/ 	.byte	0x04
	.zero		1


	//   ....[4]....
        /*014c*/ 	.word	0x00000650
        /*0150*/ 	.word	0x000000ff
        /*0154*/ 	.word	0x00000010
        /*0158*/ 	.short	0x0100
        /*015a*/ 	.byte	0x04
	.zero		1


	//   ....[5]....
        /*015c*/ 	.word	0x00000660
        /*0160*/ 	.word	0x000000ff
        /*0164*/ 	.word	0x00000030
        /*0168*/ 	.short	0x0100
        /*016a*/ 	.byte	0x04
	.zero		1


	//   ....[6]....
        /*016c*/ 	.word	0x00000670
        /*0170*/ 	.word	0x000000ff
        /*0174*/ 	.word	0x00000018
        /*0178*/ 	.short	0x0100
        /*017a*/ 	.byte	0x04
	.zero		1


	//   ....[7]....
        /*017c*/ 	.word	0x00000680
        /*0180*/ 	.word	0x000000ff
        /*0184*/ 	.word	0x00000038
        /*0188*/ 	.short	0x0100
        /*018a*/ 	.byte	0x04
	.zero		1


	//   ....[8]....
        /*018c*/ 	.word	0x000007b0
        /*0190*/ 	.word	0x000000ff
        /*0194*/ 	.word	0x00000040
        /*0198*/ 	.short	0x0100
        /*019a*/ 	.byte	0x04
	.zero		1


	//   ....[9]....
        /*019c*/ 	.word	0x000007c0
        /*01a0*/ 	.word	0x000000ff
        /*01a4*/ 	.word	0x00000060
        /*01a8*/ 	.short	0x0100
        /*01aa*/ 	.byte	0x04
	.zero		1


	//   ....[10]....
        /*01ac*/ 	.word	0x000007d0
        /*01b0*/ 	.word	0x000000ff
        /*01b4*/ 	.word	0x00000048
        /*01b8*/ 	.short	0x0100
        /*01ba*/ 	.byte	0x04
	.zero		1


	//   ....[11]....
        /*01bc*/ 	.word	0x000007e0
        /*01c0*/ 	.word	0x000000ff
        /*01c4*/ 	.word	0x00000068
        /*01c8*/ 	.short	0x0100
        /*01ca*/ 	.byte	0x04
	.zero		1


	//   ....[12]....
        /*01cc*/ 	.word	0x000007f0
        /*01d0*/ 	.word	0x000000ff
        /*01d4*/ 	.word	0x00000050
        /*01d8*/ 	.short	0x0100
        /*01da*/ 	.byte	0x04
	.zero		1


	//   ....[13]....
        /*01dc*/ 	.word	0x00000800
        /*01e0*/ 	.word	0x000000ff
        /*01e4*/ 	.word	0x00000070
        /*01e8*/ 	.short	0x0100
        /*01ea*/ 	.byte	0x04
	.zero		1


	//   ....[14]....
        /*01ec*/ 	.word	0x00000810
        /*01f0*/ 	.word	0x000000ff
        /*01f4*/ 	.word	0x00000058
        /*01f8*/ 	.short	0x0100
        /*01fa*/ 	.byte	0x04
	.zero		1


	//   ....[15]....
        /*01fc*/ 	.word	0x00000820
        /*0200*/ 	.word	0x000000ff
        /*0204*/ 	.word	0x00000078
        /*0208*/ 	.short	0x0100
        /*020a*/ 	.byte	0x04
	.zero		1


	//   ....[16]....
        /*020c*/ 	.word	0x00000910
        /*0210*/ 	.word	0x000000ff
        /*0214*/ 	.word	0x00000080
        /*0218*/ 	.short	0x0100
        /*021a*/ 	.byte	0x06
	.zero		1


	//   ....[17]....
        /*021c*/ 	.word	0x00000920
        /*0220*/ 	.word	0x000000ff
        /*0224*/ 	.word	0x00000088
        /*0228*/ 	.short	0x0100
        /*022a*/ 	.byte	0x06
	.zero		1


	//   ....[18]....
        /*022c*/ 	.word	0x00000a60
        /*0230*/ 	.word	0x000000ff
        /*0234*/ 	.word	0x00000090
        /*0238*/ 	.short	0x0100
        /*023a*/ 	.byte	0x06
	.zero		1


	//   ....[19]....
        /*023c*/ 	.word	0x00000a70
        /*0240*/ 	.word	0x000000ff
        /*0244*/ 	.word	0x000000a0
        /*0248*/ 	.short	0x0100
        /*024a*/ 	.byte	0x06
	.zero		1


	//   ....[20]....
        /*024c*/ 	.word	0x00000a80
        /*0250*/ 	.word	0x000000ff
        /*0254*/ 	.word	0x00000098
        /*0258*/ 	.short	0x0100
        /*025a*/ 	.byte	0x06
	.zero		1


	//   ....[21]....
        /*025c*/ 	.word	0x00000a90
        /*0260*/ 	.word	0x000000ff
        /*0264*/ 	.word	0x000000a8
        /*0268*/ 	.short	0x0100
        /*026a*/ 	.byte	0x06
	.zero		1


	//   ....[22]....
        /*026c*/ 	.word	0x00000bc0
        /*0270*/ 	.word	0x000000ff
        /*0274*/ 	.word	0x000000b0
        /*0278*/ 	.short	0x0100
        /*027a*/ 	.byte	0x04
	.zero		1


	//   ....[23]....
        /*027c*/ 	.word	0x00000bd0
        /*0280*/ 	.word	0x000000ff
        /*0284*/ 	.word	0x000000d0
        /*0288*/ 	.short	0x0100
        /*028a*/ 	.byte	0x04
	.zero		1


	//   ....[24]....
        /*028c*/ 	.word	0x00000be0
        /*0290*/ 	.word	0x000000ff
        /*0294*/ 	.word	0x000000b8
        /*0298*/ 	.short	0x0100
        /*029a*/ 	.byte	0x04
	.zero		1


	//   ....[25]....
        /*029c*/ 	.word	0x00000bf0
        /*02a0*/ 	.word	0x000000ff
        /*02a4*/ 	.word	0x000000d8
        /*02a8*/ 	.short	0x0100
        /*02aa*/ 	.byte	0x04
	.zero		1


	//   ....[26]....
        /*02ac*/ 	.word	0x00000c00
        /*02b0*/ 	.word	0x000000ff
        /*02b4*/ 	.word	0x000000c0
        /*02b8*/ 	.short	0x0100
        /*02ba*/ 	.byte	0x04
	.zero		1


	//   ....[27]....
        /*02bc*/ 	.word	0x00000c10
        /*02c0*/ 	.word	0x000000ff
        /*02c4*/ 	.word	0x000000e0
        /*02c8*/ 	.short	0x0100
        /*02ca*/ 	.byte	0x04
	.zero		1


	//   ....[28]....
        /*02cc*/ 	.word	0x00000c20
        /*02d0*/ 	.word	0x000000ff
        /*02d4*/ 	.word	0x000000c8
        /*02d8*/ 	.short	0x0100
        /*02da*/ 	.byte	0x04
	.zero		1


	//   ....[29]....
        /*02dc*/ 	.word	0x00000c30
        /*02e0*/ 	.word	0x000000ff
        /*02e4*/ 	.word	0x000000e8
        /*02e8*/ 	.short	0x0100
        /*02ea*/ 	.byte	0x04
	.zero		1


	//   ....[30]....
        /*02ec*/ 	.word	0x00000d20
        /*02f0*/ 	.word	0x000000ff
        /*02f4*/ 	.word	0x000000f0
        /*02f8*/ 	.short	0x0100
        /*02fa*/ 	.byte	0x04
	.zero		1


	//   ....[31]....
        /*02fc*/ 	.word	0x00000d30
        /*0300*/ 	.word	0x000000ff
        /*0304*/ 	.word	0x00000100
        /*0308*/ 	.short	0x0100
        /*030a*/ 	.byte	0x04
	.zero		1


	//   ....[32]....
        /*030c*/ 	.word	0x00000d40
        /*0310*/ 	.word	0x000000ff
        /*0314*/ 	.word	0x000000f8
        /*0318*/ 	.short	0x0100
        /*031a*/ 	.byte	0x04
	.zero		1


	//   ....[33]....
        /*031c*/ 	.word	0x00000d50
        /*0320*/ 	.word	0x000000ff
        /*0324*/ 	.word	0x00000108
        /*0328*/ 	.short	0x0100
        /*032a*/ 	.byte	0x04
	.zero		1


	//   ....[34]....
        /*032c*/ 	.word	0x000019e0
        /*0330*/ 	.word	0x00000000
        /*0334*/ 	.word	0x00000100
        /*0338*/ 	.short	0x010a
        /*033a*/ 	.byte	0xff
	.zero		1


	//   ....[35]....
        /*033c*/ 	.word	0x00001a10
        /*0340*/ 	.word	0x00000000
        /*0344*/ 	.word	0x000000f0
        /*0348*/ 	.short	0x0101
        /*034a*/ 	.byte	0xff
	.zero		1


	//   ....[36]....
        /*034c*/ 	.word	0x00001ae0
        /*0350*/ 	.word	0x000000ff
        /*0354*/ 	.word	0x00000020
        /*0358*/ 	.short	0x010a
        /*035a*/ 	.byte	0x04
	.zero		1


	//   ....[37]....
        /*035c*/ 	.word	0x00001b60
        /*0360*/ 	.word	0x000000ff
        /*0364*/ 	.word	0x00000020
        /*0368*/ 	.short	0x010a
        /*036a*/ 	.byte	0x21
	.zero		1


	//   ....[38]....
        /*036c*/ 	.word	0x00001cf0
        /*0370*/ 	.word	0x000000ff
        /*0374*/ 	.word	0x00000020
        /*0378*/ 	.short	0x010a
        /*037a*/ 	.byte	0x05
	.zero		1


	//   ....[39]....
        /*037c*/ 	.word	0x00001ee0
        /*0380*/ 	.word	0x000000ff
        /*0384*/ 	.word	0x00000088
        /*0388*/ 	.short	0x0101
        /*038a*/ 	.byte	0x0d
	.zero		1


	//   ....[40]....
        /*038c*/ 	.word	0x00001f00
        /*0390*/ 	.word	0x000000ff
        /*0394*/ 	.word	0x00000020
        /*0398*/ 	.short	0x010a
        /*039a*/ 	.byte	0x04
	.zero		1


	//   ....[41]....
        /*039c*/ 	.word	0x00001f80
        /*03a0*/ 	.word	0x000000ff
        /*03a4*/ 	.word	0x00000020
        /*03a8*/ 	.short	0x010a
        /*03aa*/ 	.byte	0x21
	.zero		1


	//   ....[42]....
        /*03ac*/ 	.word	0x00002110
        /*03b0*/ 	.word	0x000000ff
        /*03b4*/ 	.word	0x00000020
        /*03b8*/ 	.short	0x010a
        /*03ba*/ 	.byte	0x05
	.zero		1


	//   ....[43]....
        /*03bc*/ 	.word	0x00002310
        /*03c0*/ 	.word	0x00000003
        /*03c4*/ 	.word	0x00000090
        /*03c8*/ 	.short	0x010a
        /*03ca*/ 	.byte	0xff
	.zero		1


	//   ....[44]....
        /*03cc*/ 	.word	0x00002460
        /*03d0*/ 	.word	0x00000000
        /*03d4*/ 	.word	0x00000000
        /*03d8*/ 	.short	0x0101
        /*03da*/ 	.byte	0xff
	.zero		1


	//   ....[45]....
        /*03dc*/ 	.word	0x00002a10
        /*03e0*/ 	.word	0x000000ff
        /*03e4*/ 	.word	0x00000000
        /*03e8*/ 	.short	0x010a
        /*03ea*/ 	.byte	0x04
	.zero		1


	//   ....[46]....
        /*03ec*/ 	.word	0x00002aa0
        /*03f0*/ 	.word	0x000000ff
        /*03f4*/ 	.word	0x00000000
        /*03f8*/ 	.short	0x010a
        /*03fa*/ 	.byte	0x05
	.zero		1


	//   ....[47]....
        /*03fc*/ 	.word	0x00002b30
        /*0400*/ 	.word	0x000000ff
        /*0404*/ 	.word	0x00000000
        /*0408*/ 	.short	0x010a
        /*040a*/ 	.byte	0x05
	.zero		1


	//   ....[48]....
        /*040c*/ 	.word	0x00002bd0
        /*0410*/ 	.word	0x00000000
        /*0414*/ 	.word	0x00000000
        /*0418*/ 	.short	0x010a
        /*041a*/ 	.byte	0xff
	.zero		1


	//   ....[49]....
        /*041c*/ 	.word	0x00002cf0
        /*0420*/ 	.word	0x00000002
        /*0424*/ 	.word	0x000000f0
        /*0428*/ 	.short	0x010a
        /*042a*/ 	.byte	0xff
	.zero		1


	//   ....[50]....
        /*042c*/ 	.word	0x00002d60
        /*0430*/ 	.word	0x00000002
        /*0434*/ 	.word	0x00000000
        /*0438*/ 	.short	0x0101
        /*043a*/ 	.byte	0xff
	.zero		1


	//   ....[51]....
        /*043c*/ 	.word	0x00002d80
        /*0440*/ 	.word	0x000000ff
        /*0444*/ 	.word	0x000000a0
        /*0448*/ 	.short	0x010a
        /*044a*/ 	.byte	0x04
	.zero		1


	//   ....[52]....
        /*044c*/ 	.word	0x00002ea0
        /*0450*/ 	.word	0x00000002
        /*0454*/ 	.word	0x00000090
        /*0458*/ 	.short	0x010a
        /*045a*/ 	.byte	0xff
	.zero		1


	//   ....[53]....
        /*045c*/ 	.word	0x00002fa0
        /*0460*/ 	.word	0x00000002
        /*0464*/ 	.word	0x00000000
        /*0468*/ 	.short	0x0101
        /*046a*/ 	.byte	0xff
	.zero		1


	//   ....[54]....
        /*046c*/ 	.word	0x00003030
        /*0470*/ 	.word	0x000000ff
        /*0474*/ 	.word	0x000000a0
        /*0478*/ 	.short	0x0106
        /*047a*/ 	.byte	0x04
	.zero		1


	//   ....[55]....
        /*047c*/ 	.word	0x00003050
        /*0480*/ 	.word	0x000000ff
        /*0484*/ 	.word	0x000000a0
        /*0488*/ 	.short	0x010a
        /*048a*/ 	.byte	0x04
	.zero		1


	//   ....[56]....
        /*048c*/ 	.word	0x000030e0
        /*0490*/ 	.word	0x000000ff
        /*0494*/ 	.word	0x000000a0
        /*0498*/ 	.short	0x0106
        /*049a*/ 	.byte	0x07
	.zero		1


	//   ....[57]....
        /*049c*/ 	.word	0x00003120
        /*04a0*/ 	.word	0x00000000
        /*04a4*/ 	.word	0x000000a0
        /*04a8*/ 	.short	0x010a
        /*04aa*/ 	.byte	0xff
	.zero		1


	//   ....[58]....
        /*04ac*/ 	.word	0x000036f0
        /*04b0*/ 	.word	0x00000000
        /*04b4*/ 	.word	0x00000090
        /*04b8*/ 	.short	0x010a
        /*04ba*/ 	.byte	0xff
	.zero		1


	//   ....[59]....
        /*04bc*/ 	.word	0x000037f0
        /*04c0*/ 	.word	0x00000003
        /*04c4*/ 	.word	0x00000000
        /*04c8*/ 	.short	0x0101
        /*04ca*/ 	.byte	0xff
	.zero		1


	//   ....[60]....
        /*04cc*/ 	.word	0x00003800
        /*04d0*/ 	.word	0x000000ff
        /*04d4*/ 	.word	0x00000000
        /*04d8*/ 	.short	0x010a
        /*04da*/ 	.byte	0x04
	.zero		1


	//   ....[61]....
        /*04dc*/ 	.word	0x00003880
        /*04e0*/ 	.word	0x000000ff
        /*04e4*/ 	.word	0x000000d0
        /*04e8*/ 	.short	0x010a
        /*04ea*/ 	.byte	0x2e
	.zero		1


	//   ....[62]....
        /*04ec*/ 	.word	0x00003960
        /*04f0*/ 	.word	0x000000ff
        /*04f4*/ 	.word	0x00000000
        /*04f8*/ 	.short	0x010a
        /*04fa*/ 	.byte	0x07
	.zero		1


	//   ....[63]....
        /*04fc*/ 	.word	0x00003aa0
        /*0500*/ 	.word	0x000000ff
        /*0504*/ 	.word	0x00000000
        /*0508*/ 	.short	0x010a
        /*050a*/ 	.byte	0x04
	.zero		1


	//   ....[64]....
        /*050c*/ 	.word	0x00003e70
        /*0510*/ 	.word	0x000000ff
        /*0514*/ 	.word	0x00000000
        /*0518*/ 	.short	0x010a
        /*051a*/ 	.byte	0x04
	.zero		1


	//   ....[65]....
        /*051c*/ 	.word	0x00003f00
        /*0520*/ 	.word	0x000000ff
        /*0524*/ 	.word	0x00000000
        /*0528*/ 	.short	0x010a
        /*052a*/ 	.byte	0x05
	.zero		1


	//   ....[66]....
        /*052c*/ 	.word	0x00003f90
        /*0530*/ 	.word	0x000000ff
        /*0534*/ 	.word	0x00000000
        /*0538*/ 	.short	0x010a
        /*053a*/ 	.byte	0x05
	.zero		1


	//   ....[67]....
        /*053c*/ 	.word	0x00004020
        /*0540*/ 	.word	0x000000ff
        /*0544*/ 	.word	0x00000000
        /*0548*/ 	.short	0x010a
        /*054a*/ 	.byte	0x04
	.zero		1


	//   ....[68]....
        /*054c*/ 	.word	0x000044f0
        /*0550*/ 	.word	0x0000000c
        /*0554*/ 	.word	0x00000090
        /*0558*/ 	.short	0x010a
        /*055a*/ 	.byte	0xff
	.zero		1


	//   ....[69]....
        /*055c*/ 	.word	0x00004660
        /*0560*/ 	.word	0x00000000
        /*0564*/ 	.word	0x00000000
        /*0568*/ 	.short	0x0101
        /*056a*/ 	.byte	0xff
	.zero		1


	//   ....[70]....
        /*056c*/ 	.word	0x00004af0
        /*0570*/ 	.word	0x000000ff
        /*0574*/ 	.word	0x00000088
        /*0578*/ 	.short	0x010a
        /*057a*/ 	.byte	0x15
	.zero		1


	//   ....[71]....
        /*057c*/ 	.word	0x00004c70
        /*0580*/ 	.word	0x000000ff
        /*0584*/ 	.word	0x00000060
        /*0588*/ 	.short	0x010a
        /*058a*/ 	.byte	0x15
	.zero		1


	//   ....[72]....
        /*058c*/ 	.word	0x00004df0
        /*0590*/ 	.word	0x000000ff
        /*0594*/ 	.word	0x00000040
        /*0598*/ 	.short	0x010b
        /*059a*/ 	.byte	0x15
	.zero		1


	//   ....[73]....
        /*059c*/ 	.word	0x00004e00
        /*05a0*/ 	.word	0x000000ff
        /*05a4*/ 	.word	0x00000000
        /*05a8*/ 	.short	0x0101
        /*05aa*/ 	.byte	0x06
	.zero		1


	//   ....[74]....
        /*05ac*/ 	.word	0x00004e10
        /*05b0*/ 	.word	0x000000ff
        /*05b4*/ 	.word	0x00000068
        /*05b8*/ 	.short	0x010a
        /*05ba*/ 	.byte	0x15
	.zero		1


	//   ....[75]....
        /*05bc*/ 	.word	0x00004f70
        /*05c0*/ 	.word	0x000000ff
        /*05c4*/ 	.word	0x00000048
        /*05c8*/ 	.short	0x010b
        /*05ca*/ 	.byte	0x15
	.zero		1


	//   ....[76]....
        /*05cc*/ 	.word	0x00004f80
        /*05d0*/ 	.word	0x000000ff
        /*05d4*/ 	.word	0x00000000
        /*05d8*/ 	.short	0x0101
        /*05da*/ 	.byte	0x06
	.zero		1


	//   ....[77]....
        /*05dc*/ 	.word	0x00004f90
        /*05e0*/ 	.word	0x000000ff
        /*05e4*/ 	.word	0x00000070
        /*05e8*/ 	.short	0x010a
        /*05ea*/ 	.byte	0x15
	.zero		1


	//   ....[78]....
        /*05ec*/ 	.word	0x000050e0
        /*05f0*/ 	.word	0x000000ff
        /*05f4*/ 	.word	0x00000050
        /*05f8*/ 	.short	0x010b
        /*05fa*/ 	.byte	0x15
	.zero		1


	//   ....[79]....
        /*05fc*/ 	.word	0x000050f0
        /*0600*/ 	.word	0x000000ff
        /*0604*/ 	.word	0x00000000
        /*0608*/ 	.short	0x0101
        /*060a*/ 	.byte	0x06
	.zero		1


	//   ....[80]....
        /*060c*/ 	.word	0x00005100
        /*0610*/ 	.word	0x000000ff
        /*0614*/ 	.word	0x00000078
        /*0618*/ 	.short	0x010a
        /*061a*/ 	.byte	0x15
	.zero		1


	//   ....[81]....
        /*061c*/ 	.word	0x000052f0
        /*0620*/ 	.word	0x000000ff
        /*0624*/ 	.word	0x00000058
        /*0628*/ 	.short	0x010b
        /*062a*/ 	.byte	0x15
	.zero		1


	//   ....[82]....
        /*062c*/ 	.word	0x00005300
        /*0630*/ 	.word	0x000000ff
        /*0634*/ 	.word	0x00000000
        /*0638*/ 	.short	0x0101
        /*063a*/ 	.byte	0x25
	.zero		1


	//   ....[83]....
        /*063c*/ 	.word	0x00005330
        /*0640*/ 	.word	0x000000ff
        /*0644*/ 	.word	0x00000060
        /*0648*/ 	.short	0x010a
        /*064a*/ 	.byte	0x15
	.zero		1


	//   ....[84]....
        /*064c*/ 	.word	0x00005350
        /*0650*/ 	.word	0x000000ff
        /*0654*/ 	.word	0x00000068
        /*0658*/ 	.short	0x010a
        /*065a*/ 	.byte	0x15
	.zero		1


	//   ....[85]....
        /*065c*/ 	.word	0x00005370
        /*0660*/ 	.word	0x000000ff
        /*0664*/ 	.word	0x00000070
        /*0668*/ 	.short	0x010a
        /*066a*/ 	.byte	0x15
	.zero		1


	//   ....[86]....
        /*066c*/ 	.word	0x000053b0
        /*0670*/ 	.word	0x00000000
        /*0674*/ 	.word	0x00000078
        /*0678*/ 	.short	0x010a
        /*067a*/ 	.byte	0xff
	.zero		1


	//   ....[87]....
        /*067c*/ 	.word	0x00005710
        /*0680*/ 	.word	0x00000003
        /*0684*/ 	.word	0x00000090
        /*0688*/ 	.short	0x010a
        /*068a*/ 	.byte	0xff
	.zero		1


	//   ....[88]....
        /*068c*/ 	.word	0x00005890
        /*0690*/ 	.word	0x00000000
        /*0694*/ 	.word	0x00000000
        /*0698*/ 	.short	0x0101
        /*069a*/ 	.byte	0xff
	.zero		1


	//   ....[89]....
        /*069c*/ 	.word	0x00006430
        /*06a0*/ 	.word	0x000000ff
        /*06a4*/ 	.word	0x00000040
        /*06a8*/ 	.short	0x010a
        /*06aa*/ 	.byte	0x2c
	.zero		1


	//   ....[90]....
        /*06ac*/ 	.word	0x00006470
        /*06b0*/ 	.word	0x0000001a
        /*06b4*/ 	.word	0x000000b0
        /*06b8*/ 	.short	0x010a
        /*06ba*/ 	.byte	0xff
	.zero		1


	//   ....[91]....
        /*06bc*/ 	.word	0x000065f0
        /*06c0*/ 	.word	0x000000ff
        /*06c4*/ 	.word	0x00000040
        /*06c8*/ 	.short	0x010a
        /*06ca*/ 	.byte	0x2c
	.zero		1


	//   ....[92]....
        /*06cc*/ 	.word	0x000066f0
        /*06d0*/ 	.word	0x0000001a
        /*06d4*/ 	.word	0x000000b0
        /*06d8*/ 	.short	0x010a
        /*06da*/ 	.byte	0xff
	.zero		1


	//   ....[93]....
        /*06dc*/ 	.word	0x00006ef0
        /*06e0*/ 	.word	0x00000000
        /*06e4*/ 	.word	0x00000000
        /*06e8*/ 	.short	0x0101
        /*06ea*/ 	.byte	0xff
	.zero		1


	//   ....[94]....
        /*06ec*/ 	.word	0x00006f00
        /*06f0*/ 	.word	0x00000002
        /*06f4*/ 	.word	0x00000040
        /*06f8*/ 	.short	0x010a
        /*06fa*/ 	.byte	0xff
	.zero		1


	//   ....[95]....
        /*06fc*/ 	.word	0x00006fd0
        /*0700*/ 	.word	0x00000002
        /*0704*/ 	.word	0x00000040
        /*0708*/ 	.short	0x010a
        /*070a*/ 	.byte	0xff
	.zero		1


	//   ....[96]....
        /*070c*/ 	.word	0x00007860
        /*0710*/ 	.word	0x00000015
        /*0714*/ 	.word	0x00000000
        /*0718*/ 	.short	0x0101
        /*071a*/ 	.byte	0xff
	.zero		1


	//   ....[97]....
        /*071c*/ 	.word	0x00007880
        /*0720*/ 	.word	0x00000000
        /*0724*/ 	.word	0x00000040
        /*0728*/ 	.short	0x010a
        /*072a*/ 	.byte	0xff
	.zero		1


	//   ....[98]....
        /*072c*/ 	.word	0x00007940
        /*0730*/ 	.word	0x00000000
        /*0734*/ 	.word	0x00000040
        /*0738*/ 	.short	0x010a
        /*073a*/ 	.byte	0xff
	.zero		1


	//   ....[99]....
        /*073c*/ 	.word	0x000081d0
        /*0740*/ 	.word	0x00000015
        /*0744*/ 	.word	0x00000000
        /*0748*/ 	.short	0x0101
        /*074a*/ 	.byte	0xff
	.zero		1


	//   ....[100]....
        /*074c*/ 	.word	0x000081f0
        /*0750*/ 	.word	0x00000002
        /*0754*/ 	.word	0x00000040
        /*0758*/ 	.short	0x010a
        /*075a*/ 	.byte	0xff
	.zero		1


	//   ....[101]....
        /*075c*/ 	.word	0x000082b0
        /*0760*/ 	.word	0x00000002
        /*0764*/ 	.word	0x00000040
        /*0768*/ 	.short	0x010a
        /*076a*/ 	.byte	0xff
	.zero		1


	//   ....[102]....
        /*076c*/ 	.word	0x00008880
        /*0770*/ 	.word	0x000000ff
        /*0774*/ 	.word	0x00000000
        /*0778*/ 	.short	0x0101
        /*077a*/ 	.byte	0x04
	.zero		1


	//   ....[103]....
        /*077c*/ 	.word	0x00008ba0
        /*0780*/ 	.word	0x00000000
        /*0784*/ 	.word	0x00000000
        /*0788*/ 	.short	0x0101
        /*078a*/ 	.byte	0xff
	.zero		1


	//   ....[104]....
        /*078c*/ 	.word	0x00008e30
        /*0790*/ 	.word	0x000000ff
        /*0794*/ 	.word	0x00000000
        /*0798*/ 	.short	0x0101
        /*079a*/ 	.byte	0x04
	.zero		1


	//   ....[105]....
        /*079c*/ 	.word	0x00008e50
        /*07a0*/ 	.word	0x00000000
        /*07a4*/ 	.word	0x00000100
        /*07a8*/ 	.short	0x010a
        /*07aa*/ 	.byte	0xff
	.zero		1


	//   ....[106]....
        /*07ac*/ 	.word	0x00008eb0
        /*07b0*/ 	.word	0x00000000
        /*07b4*/ 	.word	0x00000020
        /*07b8*/ 	.short	0x010a
        /*07ba*/ 	.byte	0xff
	.zero		1


	//   ....[107]....
        /*07bc*/ 	.word	0x00008f10
        /*07c0*/ 	.word	0x00000000
        /*07c4*/ 	.word	0x00000020
        /*07c8*/ 	.short	0x010a
        /*07ca*/ 	.byte	0xff
	.zero		1


	//   ....[108]....
        /*07cc*/ 	.word	0x00008f60
        /*07d0*/ 	.word	0x00000003
        /*07d4*/ 	.word	0x00000090
        /*07d8*/ 	.short	0x010a
        /*07da*/ 	.byte	0xff
	.zero		1


	//   ....[109]....
        /*07dc*/ 	.word	0x00008fc0
        /*07e0*/ 	.word	0x00000000
        /*07e4*/ 	.word	0x00000000
        /*07e8*/ 	.short	0x010a
        /*07ea*/ 	.byte	0xff
	.zero		1


	//   ....[110]....
        /*07ec*/ 	.word	0x00009020
        /*07f0*/ 	.word	0x00000000
        /*07f4*/ 	.word	0x00000000
        /*07f8*/ 	.short	0x010a
        /*07fa*/ 	.byte	0xff
	.zero		1


	//   ....[111]....
        /*07fc*/ 	.word	0x00009080
        /*0800*/ 	.word	0x00000000
        /*0804*/ 	.word	0x00000000
        /*0808*/ 	.short	0x010a
        /*080a*/ 	.byte	0xff
	.zero		1


	//   ....[112]....
        /*080c*/ 	.word	0x000090d0
        /*0810*/ 	.word	0x00000002
        /*0814*/ 	.word	0x000000f0
        /*0818*/ 	.short	0x010a
        /*081a*/ 	.byte	0xff
	.zero		1


	//   ....[113]....
        /*081c*/ 	.word	0x00009130
        /*0820*/ 	.word	0x00000002
        /*0824*/ 	.word	0x000000a0
        /*0828*/ 	.short	0x010a
        /*082a*/ 	.byte	0xff
	.zero		1


	//   ....[114]....
        /*082c*/ 	.word	0x00009180
        /*0830*/ 	.word	0x00000002
        /*0834*/ 	.word	0x00000090
        /*0838*/ 	.short	0x010a
        /*083a*/ 	.byte	0xff
	.zero		1


	//   ....[115]....
        /*083c*/ 	.word	0x000091e0
        /*0840*/ 	.word	0x00000000
        /*0844*/ 	.word	0x000000a0
        /*0848*/ 	.short	0x010a
        /*084a*/ 	.byte	0xff
	.zero		1


	//   ....[116]....
        /*084c*/ 	.word	0x00009230
        /*0850*/ 	.word	0x00000000
        /*0854*/ 	.word	0x00000090
        /*0858*/ 	.short	0x010a
        /*085a*/ 	.byte	0xff
	.zero		1


	//   ....[117]....
        /*085c*/ 	.word	0x00009290
        /*0860*/ 	.word	0x00000002
        /*0864*/ 	.word	0x000000d0
        /*0868*/ 	.short	0x010a
        /*086a*/ 	.byte	0xff
	.zero		1


	//   ....[118]....
        /*086c*/ 	.word	0x000092f0
        /*0870*/ 	.word	0x00000000
        /*0874*/ 	.word	0x00000000
        /*0878*/ 	.short	0x010a
        /*087a*/ 	.byte	0xff
	.zero		1


	//   ....[119]....
        /*087c*/ 	.word	0x00009350
        /*0880*/ 	.word	0x00000000
        /*0884*/ 	.word	0x00000000
        /*0888*/ 	.short	0x010a
        /*088a*/ 	.byte	0xff
	.zero		1


	//   ....[120]....
        /*088c*/ 	.word	0x000093b0
        /*0890*/ 	.word	0x00000000
        /*0894*/ 	.word	0x00000000
        /*0898*/ 	.short	0x010a
        /*089a*/ 	.byte	0xff
	.zero		1


	//   ....[121]....
        /*089c*/ 	.word	0x00009410
        /*08a0*/ 	.word	0x00000000
        /*08a4*/ 	.word	0x00000000
        /*08a8*/ 	.short	0x010a
        /*08aa*/ 	.byte	0xff
	.zero		1


	//   ....[122]....
        /*08ac*/ 	.word	0x00009470
        /*08b0*/ 	.word	0x00000000
        /*08b4*/ 	.word	0x00000000
        /*08b8*/ 	.short	0x010a
        /*08ba*/ 	.byte	0xff
	.zero		1


	//   ....[123]....
        /*08bc*/ 	.word	0x000094c0
        /*08c0*/ 	.word	0x0000000c
        /*08c4*/ 	.word	0x00000090
        /*08c8*/ 	.short	0x010a
        /*08ca*/ 	.byte	0xff
	.zero		1


	//   ....[124]....
        /*08cc*/ 	.word	0x00009520
        /*08d0*/ 	.word	0x00000000
        /*08d4*/ 	.word	0x00000088
        /*08d8*/ 	.short	0x010a
        /*08da*/ 	.byte	0xff
	.zero		1


	//   ....[125]....
        /*08dc*/ 	.word	0x00009580
        /*08e0*/ 	.word	0x00000000
        /*08e4*/ 	.word	0x00000060
        /*08e8*/ 	.short	0x010a
        /*08ea*/ 	.byte	0xff
	.zero		1


	//   ....[126]....
        /*08ec*/ 	.word	0x000095e0
        /*08f0*/ 	.word	0x00000000
        /*08f4*/ 	.word	0x00000068
        /*08f8*/ 	.short	0x010a
        /*08fa*/ 	.byte	0xff
	.zero		1


	//   ....[127]....
        /*08fc*/ 	.word	0x00009640
        /*0900*/ 	.word	0x00000000
        /*0904*/ 	.word	0x00000070
        /*0908*/ 	.short	0x010a
        /*090a*/ 	.byte	0xff
	.zero		1


	//   ....[128]....
        /*090c*/ 	.word	0x000096a0
        /*0910*/ 	.word	0x00000000
        /*0914*/ 	.word	0x00000078
        /*0918*/ 	.short	0x010a
        /*091a*/ 	.byte	0xff
	.zero		1


	//   ....[129]....
        /*091c*/ 	.word	0x00009700
        /*0920*/ 	.word	0x00000000
        /*0924*/ 	.word	0x00000060
        /*0928*/ 	.short	0x010a
        /*092a*/ 	.byte	0xff
	.zero		1


	//   ....[130]....
        /*092c*/ 	.word	0x00009760
        /*0930*/ 	.word	0x00000000
        /*0934*/ 	.word	0x00000068
        /*0938*/ 	.short	0x010a
        /*093a*/ 	.byte	0xff
	.zero		1


	//   ....[131]....
        /*093c*/ 	.word	0x000097c0
        /*0940*/ 	.word	0x00000000
        /*0944*/ 	.word	0x00000070
        /*0948*/ 	.short	0x010a
        /*094a*/ 	.byte	0xff
	.zero		1


	//   ....[132]....
        /*094c*/ 	.word	0x00009810
        /*0950*/ 	.word	0x00000003
        /*0954*/ 	.word	0x00000090
        /*0958*/ 	.short	0x010a
        /*095a*/ 	.byte	0xff
	.zero		1


	//   ....[133]....
        /*095c*/ 	.word	0x00009870
        /*0960*/ 	.word	0x00000000
        /*0964*/ 	.word	0x00000040
        /*0968*/ 	.short	0x010a
        /*096a*/ 	.byte	0xff
	.zero		1


	//   ....[134]....
        /*096c*/ 	.word	0x000098c0
        /*0970*/ 	.word	0x0000001a
        /*0974*/ 	.word	0x000000b0
        /*0978*/ 	.short	0x010a
        /*097a*/ 	.byte	0xff
	.zero		1


	//   ....[135]....
        /*097c*/ 	.word	0x00009910
        /*0980*/ 	.word	0x00000002
        /*0984*/ 	.word	0x00000040
        /*0988*/ 	.short	0x010a
        /*098a*/ 	.byte	0xff
	.zero		1


	//   ....[136]....
        /*098c*/ 	.word	0x00009960
        /*0990*/ 	.word	0x00000000
        /*0994*/ 	.word	0x00000040
        /*0998*/ 	.short	0x010a
        /*099a*/ 	.byte	0xff
	.zero		1


	//   ....[137]....
        /*099c*/ 	.word	0x000099b0
        /*09a0*/ 	.word	0x00000002
        /*09a4*/ 	.word	0x00000040
        /*09a8*/ 	.short	0x010a
        /*09aa*/ 	.byte	0xff
	.zero		1


	//----- nvinfo : EIATTR_NUM_MBARRIERS
	.align		4
.L_47:
        /*09ac*/ 	.byte	0x03, 0x38
        /*09ae*/ 	.short	0x0022


	//----- nvinfo : EIATTR_EXIT_INSTR_OFFSETS
	.align		4
        /*09b0*/ 	.byte	0x04, 0x1c
        /*09b2*/ 	.short	(.L_49 - .L_48)


	//   ....[0]....
.L_48:
        /*09b4*/ 	.word	0x00002c00


	//   ....[1]....
        /*09b8*/ 	.word	0x000030f0


	//   ....[2]....
        /*09bc*/ 	.word	0x00003150


	//   ....[3]....
        /*09c0*/ 	.word	0x00004280


	//   ....[4]....
        /*09c4*/ 	.word	0x000053e0


	//   ....[5]....
        /*09c8*/ 	.word	0x00005420


	//   ....[6]....
        /*09cc*/ 	.word	0x00008d20


	//   ....[7]....
        /*09d0*/ 	.word	0x00008da0


	//   ....[8]....
        /*09d4*/ 	.word	0x00008dd0


	//   ....[9]....
        /*09d8*/ 	.word	0x00008e40


	//----- nvinfo : EIATTR_MAX_THREADS
	.align		4
.L_49:
        /*09dc*/ 	.byte	0x04, 0x05
        /*09de*/ 	.short	(.L_51 - .L_50)
.L_50:
        /*09e0*/ 	.word	0x00000100
        /*09e4*/ 	.word	0x00000001
        /*09e8*/ 	.word	0x00000001


	//----- nvinfo : EIATTR_CRS_STACK_SIZE
	.align		4
.L_51:
        /*09ec*/ 	.byte	0x04, 0x1e
        /*09ee*/ 	.short	(.L_53 - .L_52)
.L_52:
        /*09f0*/ 	.word	0x00000000


	//----- nvinfo : EIATTR_CBANK_PARAM_SIZE
	.align		4
.L_53:
        /*09f4*/ 	.byte	0x03, 0x19
        /*09f6*/ 	.short	0x0800


	//----- nvinfo : EIATTR_PARAM_CBANK
	.align		4
        /*09f8*/ 	.byte	0x04, 0x0a
        /*09fa*/ 	.short	(.L_55 - .L_54)
	.align		4
.L_54:
        /*09fc*/ 	.word	index@(.nv.constant0._ZN7cutlass13device_kernelINS_4gemm6kernel13GemmUniversalIN4cute5tupleIJiiiiEEENS1_10collective13CollectiveMmaINS1_35MainloopSm100TmaUmmaWarpSpecializedILi4ELi2ELi4ENS5_IJNS4_1CILi1EEENSA_ILi8EEESB_EEEEENS5_IJNSA_ILi64EEENSA_ILi128EEESF_EEENS_10tfloat32_tENS5_IJlSB_lEEESI_SJ_NS4_8TiledMMAINS4_8MMA_AtomIJNS4_17SM100_MMA_TF32_SSISI_SI_fLi64ELi128ELNS4_4UMMA5MajorE0ELSO_0ELNSN_7ScaleInE0ELSP_0EEEEEENS4_6LayoutINS5_IJSB_SB_SB_EEENS5_IJNSA_ILi0EEESU_SU_EEEEENS5_IJNS4_10UnderscoreESX_SX_EEEEENS4_23SM90_TMA_LOAD_MULTICASTENS4_14ComposedLayoutINS4_7SwizzleILi3ELi4ELi3EEENS4_18smem_ptr_flag_bitsILi32EEENSS_INS5_IJSC_NSA_ILi32EEEEEENS5_IJS16_SB_EEEEEEEvNS4_8identityENS4_13SM90_TMA_LOADES1A_vS1B_EENS_8epilogue10collective18CollectiveEpilogueINS1E_23Sm100TmaWarpSpecializedILi4ELi2ELi16ELb1ELb0EEEJSH_NS5_IJNSS_ISF_SB_EENSS_IS16_SB_EEEEESI_SJ_SI_SJ_NS1E_6fusion15FusionCallbacksIS1I_NS1M_17LinearCombinationISI_fSI_fLNS_15FloatRoundStyleE2EEESH_S1L_JEEENS4_5SM1004TMEM4LOAD26SM100_TMEM_LOAD_16dp128b8xES1C_S1A_NS4_17SM75_U32x4_LDSM_NENS4_14SM90_TMA_STOREES1A_NS4_17SM90_U32x4_STSM_NENS4_39AutoVectorizingCopyWithAssumedAlignmentILi128EEEEEEvvEEEEvNT_6ParamsE)
        /*0a00*/ 	.short	0x0380
        /*0a02*/ 	.short	0x0800


	//----- nvinfo : EIATTR_SW_WAR
	.align		4
.L_55:
        /*0a04*/ 	.byte	0x04, 0x36
        /*0a06*/ 	.short	(.L_57 - .L_56)
.L_56:
        /*0a08*/ 	.word	0x00000008
.L_57:


//--------------------- .nv.callgraph             --------------------------
	.section	.nv.callgraph,"",@"SHT_CUDA_CALLGRAPH"
	.align	4
	.sectionentsize	8
	.align		4
        /*0000*/ 	.word	0x00000000
	.align		4
        /*0004*/ 	.word	0xffffffff
	.align		4
        /*0008*/ 	.word	index@(_ZN7cutlass13device_kernelINS_4gemm6kernel13GemmUniversalIN4cute5tupleIJiiiiEEENS1_10collective13CollectiveMmaINS1_35MainloopSm100TmaUmmaWarpSpecializedILi4ELi2ELi4ENS5_IJNS4_1CILi1EEENSA_ILi8EEESB_EEEEENS5_IJNSA_ILi64EEENSA_ILi128EEESF_EEENS_10tfloat32_tENS5_IJlSB_lEEESI_SJ_NS4_8TiledMMAINS4_8MMA_AtomIJNS4_17SM100_MMA_TF32_SSISI_SI_fLi64ELi128ELNS4_4UMMA5MajorE0ELSO_0ELNSN_7ScaleInE0ELSP_0EEEEEENS4_6LayoutINS5_IJSB_SB_SB_EEENS5_IJNSA_ILi0EEESU_SU_EEEEENS5_IJNS4_10UnderscoreESX_SX_EEEEENS4_23SM90_TMA_LOAD_MULTICASTENS4_14ComposedLayoutINS4_7SwizzleILi3ELi4ELi3EEENS4_18smem_ptr_flag_bitsILi32EEENSS_INS5_IJSC_NSA_ILi32EEEEEENS5_IJS16_SB_EEEEEEEvNS4_8identityENS4_13SM90_TMA_LOADES1A_vS1B_EENS_8epilogue10collective18CollectiveEpilogueINS1E_23Sm100TmaWarpSpecializedILi4ELi2ELi16ELb1ELb0EEEJSH_NS5_IJNSS_ISF_SB_EENSS_IS16_SB_EEEEESI_SJ_SI_SJ_NS1E_6fusion15FusionCallbacksIS1I_NS1M_17LinearCombinationISI_fSI_fLNS_15FloatRoundStyleE2EEESH_S1L_JEEENS4_5SM1004TMEM4LOAD26SM100_TMEM_LOAD_16dp128b8xES1C_S1A_NS4_17SM75_U32x4_LDSM_NENS4_14SM90_TMA_STOREES1A_NS4_17SM90_U32x4_STSM_NENS4_39AutoVectorizingCopyWithAssumedAlignmentILi128EEEEEEvvEEEEvNT_6ParamsE)
	.align		4
        /*000c*/ 	.word	index@(__assertfail)
	.align		4
        /*0010*/ 	.word	0x00000000
	.align		4
        /*0014*/ 	.word	0xfffffffe
	.align		4
        /*0018*/ 	.word	0x00000000
	.align		4
        /*001c*/ 	.word	0xfffffffd
	.align		4
        /*0020*/ 	.word	0x00000000
	.align		4
        /*0024*/ 	.word	0xfffffffc


//--------------------- .nv.constant4             --------------------------
	.section	.nv.constant4,"a",@progbits
	.align	8
	.align		8
.nv.constant4:
        /*0000*/ 	.dword	__assertfail
	.align		8
        /*0008*/ 	.dword	__unnamed_1
	.align		8
        /*0010*/ 	.dword	__unnamed_2
	.align		8
        /*0018*/ 	.dword	_ZN40_INTERNAL_9c96aa77_4_k_cu_9036aa0d_274304cuda3std3__45__cpo5beginE
	.align		8
        /*0020*/ 	.dword	_ZN40_INTERNAL_9c96aa77_4_k_cu_9036aa0d_274304cuda3std3__45__cpo3endE
	.align		8
        /*0028*/ 	.dword	_ZN40_INTERNAL_9c96aa77_4_k_cu_9036aa0d_274304cuda3std3__45__cpo6cbeginE
	.align		8
        /*0030*/ 	.dword	_ZN40_INTERNAL_9c96aa77_4_k_cu_9036aa0d_274304cuda3std3__45__cpo4cendE
	.align		8
        /*0038*/ 	.dword	_ZN40_INTERNAL_9c96aa77_4_k_cu_9036aa0d_274304cuda3std3__442_GLOBAL__N__9c96aa77_4_k_cu_9036aa0d_274306ignoreE
	.align		8
        /*0040*/ 	.dword	_ZN40_INTERNAL_9c96aa77_4_k_cu_9036aa0d_274304cuda3std3__419piecewise_constructE
	.align		8
        /*0048*/ 	.dword	_ZN40_INTERNAL_9c96aa77_4_k_cu_9036aa0d_274304cuda3std3__48in_placeE
	.align		8
        /*0050*/ 	.dword	_ZN40_INTERNAL_9c96aa77_4_k_cu_9036aa0d_274304cuda3std6ranges3__45__cpo4swapE
	.align		8
        /*0058*/ 	.dword	_ZN40_INTERNAL_9c96aa77_4_k_cu_9036aa0d_274304cuda3std6ranges3__45__cpo9iter_moveE
	.align		8
        /*0060*/ 	.dword	_ZN40_INTERNAL_9c96aa77_4_k_cu_9036aa0d_274304cute7productE
	.align		8
        /*0068*/ 	.dword	_ZN40_INTERNAL_9c96aa77_4_k_cu_9036aa0d_274304cute1_E
	.align		8
        /*0070*/ 	.dword	$str$25
	.align		8
        /*0078*/ 	.dword	$str$26
	.align		8
        /*0080*/ 	.dword	$str$27
	.align		8
        /*0088*/ 	.dword	$str$28


//--------------------- .text._ZN7cutlass13device_kernelINS_4gemm6kernel13GemmUniversalIN4cute5tupleIJiiiiEEENS1_10collective13CollectiveMmaINS1_35MainloopSm100TmaUmmaWarpSpecializedILi4ELi2ELi4ENS5_IJNS4_1CILi1EEENSA_ILi8EEESB_EEEEENS5_IJNSA_ILi64EEENSA_ILi128EEESF_EEENS_10tfloat32_tENS5_IJlSB_lEEESI_SJ_NS4_8TiledMMAINS4_8MMA_AtomIJNS4_17SM100_MMA_TF32_SSISI_SI_fLi64ELi128ELNS4_4UMMA5MajorE0ELSO_0ELNSN_7ScaleInE0ELSP_0EEEEEENS4_6LayoutINS5_IJSB_SB_SB_EEENS5_IJNSA_ILi0EEESU_SU_EEEEENS5_IJNS4_10UnderscoreESX_SX_EEEEENS4_23SM90_TMA_LOAD_MULTICASTENS4_14ComposedLayoutINS4_7SwizzleILi3ELi4ELi3EEENS4_18smem_ptr_flag_bitsILi32EEENSS_INS5_IJSC_NSA_ILi32EEEEEENS5_IJS16_SB_EEEEEEEvNS4_8identityENS4_13SM90_TMA_LOADES1A_vS1B_EENS_8epilogue10collective18CollectiveEpilogueINS1E_23Sm100TmaWarpSpecializedILi4ELi2ELi16ELb1ELb0EEEJSH_NS5_IJNSS_ISF_SB_EENSS_IS16_SB_EEEEESI_SJ_SI_SJ_NS1E_6fusion15FusionCallbacksIS1I_NS1M_17LinearCombinationISI_fSI_fLNS_15FloatRoundStyleE2EEESH_S1L_JEEENS4_5SM1004TMEM4LOAD26SM100_TMEM_LOAD_16dp128b8xES1C_S1A_NS4_17SM75_U32x4_LDSM_NENS4_14SM90_TMA_STOREES1A_NS4_17SM90_U32x4_STSM_NENS4_39AutoVectorizingCopyWithAssumedAlignmentILi128EEEEEEvvEEEEvNT_6ParamsE --------------------------
	.section	.text._ZN7cutlass13device_kernelINS_4gemm6kernel13GemmUniversalIN4cute5tupleIJiiiiEEENS1_10collective13CollectiveMmaINS1_35MainloopSm100TmaUmmaWarpSpecializedILi4ELi2ELi4ENS5_IJNS4_1CILi1EEENSA_ILi8EEESB_EEEEENS5_IJNSA_ILi64EEENSA_ILi128EEESF_EEENS_10tfloat32_tENS5_IJlSB_lEEESI_SJ_NS4_8TiledMMAINS4_8MMA_AtomIJNS4_17SM100_MMA_TF32_SSISI_SI_fLi64ELi128ELNS4_4UMMA5MajorE0ELSO_0ELNSN_7ScaleInE0ELSP_0EEEEEENS4_6LayoutINS5_IJSB_SB_SB_EEENS5_IJNSA_ILi0EEESU_SU_EEEEENS5_IJNS4_10UnderscoreESX_SX_EEEEENS4_23SM90_TMA_LOAD_MULTICASTENS4_14ComposedLayoutINS4_7SwizzleILi3ELi4ELi3EEENS4_18smem_ptr_flag_bitsILi32EEENSS_INS5_IJSC_NSA_ILi32EEEEEENS5_IJS16_SB_EEEEEEEvNS4_8identityENS4_13SM90_TMA_LOADES1A_vS1B_EENS_8epilogue10collective18CollectiveEpilogueINS1E_23Sm100TmaWarpSpecializedILi4ELi2ELi16ELb1ELb0EEEJSH_NS5_IJNSS_ISF_SB_EENSS_IS16_SB_EEEEESI_SJ_SI_SJ_NS1E_6fusion15FusionCallbacksIS1I_NS1M_17LinearCombinationISI_fSI_fLNS_15FloatRoundStyleE2EEESH_S1L_JEEENS4_5SM1004TMEM4LOAD26SM100_TMEM_LOAD_16dp128b8xES1C_S1A_NS4_17SM75_U32x4_LDSM_NENS4_14SM90_TMA_STOREES1A_NS4_17SM90_U32x4_STSM_NENS4_39AutoVectorizingCopyWithAssumedAlignmentILi128EEEEEEvvEEEEvNT_6ParamsE,"ax",@progbits
	.align	128
.text._ZN7cutlass13device_kernelINS_4gemm6kernel13GemmUniversalIN4cute5tupleIJiiiiEEENS1_10collective13CollectiveMmaINS1_35MainloopSm100TmaUmmaWarpSpecializedILi4ELi2ELi4ENS5_IJNS4_1CILi1EEENSA_ILi8EEESB_EEEEENS5_IJNSA_ILi64EEENSA_ILi128EEESF_EEENS_10tfloat32_tENS5_IJlSB_lEEESI_SJ_NS4_8TiledMMAINS4_8MMA_AtomIJNS4_17SM100_MMA_TF32_SSISI_SI_fLi64ELi128ELNS4_4UMMA5MajorE0ELSO_0ELNSN_7ScaleInE0ELSP_0EEEEEENS4_6LayoutINS5_IJSB_SB_SB_EEENS5_IJNSA_ILi0EEESU_SU_EEEEENS5_IJNS4_10UnderscoreESX_SX_EEEEENS4_23SM90_TMA_LOAD_MULTICASTENS4_14ComposedLayoutINS4_7SwizzleILi3ELi4ELi3EEENS4_18smem_ptr_flag_bitsILi32EEENSS_INS5_IJSC_NSA_ILi32EEEEEENS5_IJS16_SB_EEEEEEEvNS4_8identityENS4_13SM90_TMA_LOADES1A_vS1B_EENS_8epilogue10collective18CollectiveEpilogueINS1E_23Sm100TmaWarpSpecializedILi4ELi2ELi16ELb1ELb0EEEJSH_NS5_IJNSS_ISF_SB_EENSS_IS16_SB_EEEEESI_SJ_SI_SJ_NS1E_6fusion15FusionCallbacksIS1I_NS1M_17LinearCombinationISI_fSI_fLNS_15FloatRoundStyleE2EEESH_S1L_JEEENS4_5SM1004TMEM4LOAD26SM100_TMEM_LOAD_16dp128b8xES1C_S1A_NS4_17SM75_U32x4_LDSM_NENS4_14SM90_TMA_STOREES1A_NS4_17SM90_U32x4_STSM_NENS4_39AutoVectorizingCopyWithAssumedAlignmentILi128EEEEEEvvEEEEvNT_6ParamsE:
        .type           _ZN7cutlass13device_kernelINS_4gemm6kernel13GemmUniversalIN4cute5tupleIJiiiiEEENS1_10collective13CollectiveMmaINS1_35MainloopSm100TmaUmmaWarpSpecializedILi4ELi2ELi4ENS5_IJNS4_1CILi1EEENSA_ILi8EEESB_EEEEENS5_IJNSA_ILi64EEENSA_ILi128EEESF_EEENS_10tfloat32_tENS5_IJlSB_lEEESI_SJ_NS4_8TiledMMAINS4_8MMA_AtomIJNS4_17SM100_MMA_TF32_SSISI_SI_fLi64ELi128ELNS4_4UMMA5MajorE0ELSO_0ELNSN_7ScaleInE0ELSP_0EEEEEENS4_6LayoutINS5_IJSB_SB_SB_EEENS5_IJNSA_ILi0EEESU_SU_EEEEENS5_IJNS4_10UnderscoreESX_SX_EEEEENS4_23SM90_TMA_LOAD_MULTICASTENS4_14ComposedLayoutINS4_7SwizzleILi3ELi4ELi3EEENS4_18smem_ptr_flag_bitsILi32EEENSS_INS5_IJSC_NSA_ILi32EEEEEENS5_IJS16_SB_EEEEEEEvNS4_8identityENS4_13SM90_TMA_LOADES1A_vS1B_EENS_8epilogue10collective18CollectiveEpilogueINS1E_23Sm100TmaWarpSpecializedILi4ELi2ELi16ELb1ELb0EEEJSH_NS5_IJNSS_ISF_SB_EENSS_IS16_SB_EEEEESI_SJ_SI_SJ_NS1E_6fusion15FusionCallbacksIS1I_NS1M_17LinearCombinationISI_fSI_fLNS_15FloatRoundStyleE2EEESH_S1L_JEEENS4_5SM1004TMEM4LOAD26SM100_TMEM_LOAD_16dp128b8xES1C_S1A_NS4_17SM75_U32x4_LDSM_NENS4_14SM90_TMA_STOREES1A_NS4_17SM90_U32x4_STSM_NENS4_39AutoVectorizingCopyWithAssumedAlignmentILi128EEEEEEvvEEEEvNT_6ParamsE,@function
        .size           _ZN7cutlass13device_kernelINS_4gemm6kernel13GemmUniversalIN4cute5tupleIJiiiiEEENS1_10collective13CollectiveMmaINS1_35MainloopSm100TmaUmmaWarpSpecializedILi4ELi2ELi4ENS5_IJNS4_1CILi1EEENSA_ILi8EEESB_EEEEENS5_IJNSA_ILi64EEENSA_ILi128EEESF_EEENS_10tfloat32_tENS5_IJlSB_lEEESI_SJ_NS4_8TiledMMAINS4_8MMA_AtomIJNS4_17SM100_MMA_TF32_SSISI_SI_fLi64ELi128ELNS4_4UMMA5MajorE0ELSO_0ELNSN_7ScaleInE0ELSP_0EEEEEENS4_6LayoutINS5_IJSB_SB_SB_EEENS5_IJNSA_ILi0EEESU_SU_EEEEENS5_IJNS4_10UnderscoreESX_SX_EEEEENS4_23SM90_TMA_LOAD_MULTICASTENS4_14ComposedLayoutINS4_7SwizzleILi3ELi4ELi3EEENS4_18smem_ptr_flag_bitsILi32EEENSS_INS5_IJSC_NSA_ILi32EEEEEENS5_IJS16_SB_EEEEEEEvNS4_8identityENS4_13SM90_TMA_LOADES1A_vS1B_EENS_8epilogue10collective18CollectiveEpilogueINS1E_23Sm100TmaWarpSpecializedILi4ELi2ELi16ELb1ELb0EEEJSH_NS5_IJNSS_ISF_SB_EENSS_IS16_SB_EEEEESI_SJ_SI_SJ_NS1E_6fusion15FusionCallbacksIS1I_NS1M_17LinearCombinationISI_fSI_fLNS_15FloatRoundStyleE2EEESH_S1L_JEEENS4_5SM1004TMEM4LOAD26SM100_TMEM_LOAD_16dp128b8xES1C_S1A_NS4_17SM75_U32x4_LDSM_NENS4_14SM90_TMA_STOREES1A_NS4_17SM90_U32x4_STSM_NENS4_39AutoVectorizingCopyWithAssumedAlignmentILi128EEEEEEvvEEEEvNT_6ParamsE,(.L_x_183 - _ZN7cutlass13device_kernelINS_4gemm6kernel13GemmUniversalIN4cute5tupleIJiiiiEEENS1_10collective13CollectiveMmaINS1_35MainloopSm100TmaUmmaWarpSpecializedILi4ELi2ELi4ENS5_IJNS4_1CILi1EEENSA_ILi8EEESB_EEEEENS5_IJNSA_ILi64EEENSA_ILi128EEESF_EEENS_10tfloat32_tENS5_IJlSB_lEEESI_SJ_NS4_8TiledMMAINS4_8MMA_AtomIJNS4_17SM100_MMA_TF32_SSISI_SI_fLi64ELi128ELNS4_4UMMA5MajorE0ELSO_0ELNSN_7ScaleInE0ELSP_0EEEEEENS4_6LayoutINS5_IJSB_SB_SB_EEENS5_IJNSA_ILi0EEESU_SU_EEEEENS5_IJNS4_10UnderscoreESX_SX_EEEEENS4_23SM90_TMA_LOAD_MULTICASTENS4_14ComposedLayoutINS4_7SwizzleILi3ELi4ELi3EEENS4_18smem_ptr_flag_bitsILi32EEENSS_INS5_IJSC_NSA_ILi32EEEEEENS5_IJS16_SB_EEEEEEEvNS4_8identityENS4_13SM90_TMA_LOADES1A_vS1B_EENS_8epilogue10collective18CollectiveEpilogueINS1E_23Sm100TmaWarpSpecializedILi4ELi2ELi16ELb1ELb0EEEJSH_NS5_IJNSS_ISF_SB_EENSS_IS16_SB_EEEEESI_SJ_SI_SJ_NS1E_6fusion15FusionCallbacksIS1I_NS1M_17LinearCombinationISI_fSI_fLNS_15FloatRoundStyleE2EEESH_S1L_JEEENS4_5SM1004TMEM4LOAD26SM100_TMEM_LOAD_16dp128b8xES1C_S1A_NS4_17SM75_U32x4_LDSM_NENS4_14SM90_TMA_STOREES1A_NS4_17SM90_U32x4_STSM_NENS4_39AutoVectorizingCopyWithAssumedAlignmentILi128EEEEEEvvEEEEvNT_6ParamsE)
        .other          _ZN7cutlass13device_kernelINS_4gemm6kernel13GemmUniversalIN4cute5tupleIJiiiiEEENS1_10collective13CollectiveMmaINS1_35MainloopSm100TmaUmmaWarpSpecializedILi4ELi2ELi4ENS5_IJNS4_1CILi1EEENSA_ILi8EEESB_EEEEENS5_IJNSA_ILi64EEENSA_ILi128EEESF_EEENS_10tfloat32_tENS5_IJlSB_lEEESI_SJ_NS4_8TiledMMAINS4_8MMA_AtomIJNS4_17SM100_MMA_TF32_SSISI_SI_fLi64ELi128ELNS4_4UMMA5MajorE0ELSO_0ELNSN_7ScaleInE0ELSP_0EEEEEENS4_6LayoutINS5_IJSB_SB_SB_EEENS5_IJNSA_ILi0EEESU_SU_EEEEENS5_IJNS4_10UnderscoreESX_SX_EEEEENS4_23SM90_TMA_LOAD_MULTICASTENS4_14ComposedLayoutINS4_7SwizzleILi3ELi4ELi3EEENS4_18smem_ptr_flag_bitsILi32EEENSS_INS5_IJSC_NSA_ILi32EEEEEENS5_IJS16_SB_EEEEEEEvNS4_8identityENS4_13SM90_TMA_LOADES1A_vS1B_EENS_8epilogue10collective18CollectiveEpilogueINS1E_23Sm100TmaWarpSpecializedILi4ELi2ELi16ELb1ELb0EEEJSH_NS5_IJNSS_ISF_SB_EENSS_IS16_SB_EEEEESI_SJ_SI_SJ_NS1E_6fusion15FusionCallbacksIS1I_NS1M_17LinearCombinationISI_fSI_fLNS_15FloatRoundStyleE2EEESH_S1L_JEEENS4_5SM1004TMEM4LOAD26SM100_TMEM_LOAD_16dp128b8xES1C_S1A_NS4_17SM75_U32x4_LDSM_NENS4_14SM90_TMA_STOREES1A_NS4_17SM90_U32x4_STSM_NENS4_39AutoVectorizingCopyWithAssumedAlignmentILi128EEEEEEvvEEEEvNT_6ParamsE,@"STO_CUDA_ENTRY STV_DEFAULT"
_ZN7cutlass13device_kernelINS_4gemm6kernel13GemmUniversalIN4cute5tupleIJiiiiEEENS1_10collective13CollectiveMmaINS1_35MainloopSm100TmaUmmaWarpSpecializedILi4ELi2ELi4ENS5_IJNS4_1CILi1EEENSA_ILi8EEESB_EEEEENS5_IJNSA_ILi64EEENSA_ILi128EEESF_EEENS_10tfloat32_tENS5_IJlSB_lEEESI_SJ_NS4_8TiledMMAINS4_8MMA_AtomIJNS4_17SM100_MMA_TF32_SSISI_SI_fLi64ELi128ELNS4_4UMMA5MajorE0ELSO_0ELNSN_7ScaleInE0ELSP_0EEEEEENS4_6LayoutINS5_IJSB_SB_SB_EEENS5_IJNSA_ILi0EEESU_SU_EEEEENS5_IJNS4_10UnderscoreESX_SX_EEEEENS4_23SM90_TMA_LOAD_MULTICASTENS4_14ComposedLayoutINS4_7SwizzleILi3ELi4ELi3EEENS4_18smem_ptr_flag_bitsILi32EEENSS_INS5_IJSC_NSA_ILi32EEEEEENS5_IJS16_SB_EEEEEEEvNS4_8identityENS4_13SM90_TMA_LOADES1A_vS1B_EENS_8epilogue10collective18CollectiveEpilogueINS1E_23Sm100TmaWarpSpecializedILi4ELi2ELi16ELb1ELb0EEEJSH_NS5_IJNSS_ISF_SB_EENSS_IS16_SB_EEEEESI_SJ_SI_SJ_NS1E_6fusion15FusionCallbacksIS1I_NS1M_17LinearCombinationISI_fSI_fLNS_15FloatRoundStyleE2EEESH_S1L_JEEENS4_5SM1004TMEM4LOAD26SM100_TMEM_LOAD_16dp128b8xES1C_S1A_NS4_17SM75_U32x4_LDSM_NENS4_14SM90_TMA_STOREES1A_NS4_17SM90_U32x4_STSM_NENS4_39AutoVectorizingCopyWithAssumedAlignmentILi128EEEEEEvvEEEEvNT_6ParamsE:
[----:B------:R-:W1:Y:S01]  /*0000*/  LDC R1, c[0x0][0x37c] ;  /* 0x0000df00ff017b82 */ /* 0x000e620000000800 */
[----:B------:R-:W2:Y:S01]  /*0010*/  S2R R65, SR_TID.X ;  /* 0x0000000000417919 */ /* 0x000ea20000002100 */
[----:B------:R-:W3:Y:S01]  /*0020*/  LDCU.64 UR8, c[0x0][0x890] ;  /* 0x00011200ff0877ac */ /* 0x000ee20008000a00 */
[----:B------:R-:W-:Y:S02]  /*0030*/  PRMT R53, RZ, 0x7610, R53 ;  /* 0x00007610ff357816 */ /* 0x000fe40000000035 */
[----:B------:R-:W-:Y:S01]  /*0040*/  ELECT P3, URZ, PT ;  /* 0x0000000000ff782f */ /* 0x000fe20003860000 */
[----:B---3--:R-:W-:-:S04]  /*0050*/  UISETP.NE.U32.AND UP0, UPT, UR8, URZ, UPT ;  /* 0x000000ff0800728c */ /* 0x008fc8000bf05070 */
[----:B------:R-:W-:Y:S01]  /*0060*/  UISETP.NE.AND.EX UP0, UPT, UR9, URZ, UPT, UP0 ;  /* 0x000000ff0900728c */ /* 0x000fe2000bf05300 */
[----:B--2---:R-:W-:-:S05]  /*0070*/  SHF.R.U32.HI R54, RZ, 0x5, R65 ;  /* 0x00000005ff367819 */ /* 0x004fca0000011641 */
[----:B------:R-:W2:Y:S02]  /*0080*/  SHFL.IDX PT, R0, R54, RZ, 0x1f ;  /* 0x00001fff36007589 */ /* 0x000ea400000e0000 */
[----:B--2---:R-:W-:Y:S01]  /*0090*/  R2UR UR17, R0 ;  /* 0x00000000001172ca */ /* 0x004fe200000e0000 */
[----:B-1----:R-:W-:-:S14]  /*00a0*/  BRA.U UP0, `(.L_x_0) ;  /* 0x0000000100307547 */ /* 0x002fdc000b800000 */
[----:B------:R-:W1:Y:S02]  /*00b0*/  LDCU.64 UR4, c[0x0][0x888] ;  /* 0x00011100ff0477ac */ /* 0x000e640008000a00 */
[----:B-1----:R-:W-:-:S04]  /*00c0*/  UISETP.NE.U32.AND UP0, UPT, UR4, URZ, UPT ;  /* 0x000000ff0400728c */ /* 0x002fc8000bf05070 */
[----:B------:R-:W-:-:S09]  /*00d0*/  UISETP.NE.AND.EX UP0, UPT, UR5, URZ, UPT, UP0 ;  /* 0x000000ff0500728c */ /* 0x000fd2000bf05300 */
[----:B------:R-:W-:Y:S05]  /*00e0*/  BRA.U !UP0, `(.L_x_1) ;  /* 0x0000000108147547 */ /* 0x000fea000b800000 */
[----:B------:R-:W1:Y:S01]  /*00f0*/  LDC.64 R2, c[0x0][0x888] ;  /* 0x00022200ff027b82 */ /* 0x000e620000000a00 */
[----:B------:R-:W1:Y:S02]  /*0100*/  LDCU.64 UR4, c[0x0][0x358] ;  /* 0x00006b00ff0477ac */ /* 0x000e640008000a00 */
[----:B-1----:R1:W5:Y:S01]  /*0110*/  LDG.E R27, desc[UR4][R2.64] ;  /* 0x00000004021b7981 */ /* 0x002362000c1e1900 */
[----:B------:R-:W-:Y:S01]  /*0120*/  HFMA2 R53, -RZ, RZ, 0, 5.9604644775390625e-08 ;  /* 0x00000001ff357431 */ /* 0x000fe200000001ff */
[----:B------:R-:W-:Y:S05]  /*0130*/  BRA `(.L_x_0) ;  /* 0x00000000000c7947 */ /* 0x000fea0003800000 */
.L_x_1:
[----:B------:R-:W1:Y:S01]  /*0140*/  LDCU UR4, c[0x0][0x880] ;  /* 0x00011000ff0477ac */ /* 0x000e620008000800 */
[----:B------:R-:W-:Y:S01]  /*0150*/  HFMA2 R53, -RZ, RZ, 0, 5.9604644775390625e-08 ;  /* 0x00000001ff357431 */ /* 0x000fe200000001ff */
[----:B-1----:R-:W-:-:S07]  /*0160*/  MOV R27, UR4 ;  /* 0x00000004001b7c02 */ /* 0x002fce0008000f00 */
.L_x_0:
[----:B------:R-:W2:Y:S02]  /*0170*/  LDCU.64 UR4, c[0x0][0x8b0] ;  /* 0x00011600ff0477ac */ /* 0x000ea40008000a00 */
[----:B--2---:R-:W-:-:S04]  /*0180*/  UISETP.NE.U32.AND UP0, UPT, UR4, URZ, UPT ;  /* 0x000000ff0400728c */ /* 0x004fc8000bf05070 */
[----:B------:R-:W-:-:S09]  /*0190*/  UISETP.NE.AND.EX UP0, UPT, UR5, URZ, UPT, UP0 ;  /* 0x000000ff0500728c */ /* 0x000fd2000bf05300 */
[----:B------:R-:W-:Y:S05]  /*01a0*/  BRA.U UP0, `(.L_x_2) ;  /* 0x0000000100287547 */ /* 0x000fea000b800000 */
[----:B------:R-:W2:Y:S02]  /*01b0*/  LDCU.64 UR4, c[0x0][0x8a8] ;  /* 0x00011500ff0477ac */ /* 0x000ea40008000a00 */
[----:B--2---:R-:W-:-:S04]  /*01c0*/  UISETP.NE.U32.AND UP0, UPT, UR4, URZ, UPT ;  /* 0x000000ff0400728c */ /* 0x004fc8000bf05070 */
[----:B------:R-:W-:-:S09]  /*01d0*/  UISETP.NE.AND.EX UP0, UPT, UR5, URZ, UPT, UP0 ;  /* 0x000000ff0500728c */ /* 0x000fd2000bf05300 */
[----:B------:R-:W-:Y:S05]  /*01e0*/  BRA.U !UP0, `(.L_x_3) ;  /* 0x0000000108107547 */ /* 0x000fea000b800000 */
[----:B------:R-:W2:Y:S01]  /*01f0*/  LDC.64 R24, c[0x0][0x8a8] ;  /* 0x00022a00ff187b82 */ /* 0x000ea20000000a00 */
[----:B------:R-:W2:Y:S02]  /*0200*/  LDCU.64 UR4, c[0x0][0x358] ;  /* 0x00006b00ff0477ac */ /* 0x000ea40008000a00 */
[----:B--2---:R2:W5:Y:S01]  /*0210*/  LDG.E R24, desc[UR4][R24.64] ;  /* 0x0000000418187981 */ /* 0x004562000c1e1900 */
[----:B------:R-:W-:Y:S05]  /*0220*/  BRA `(.L_x_2) ;  /* 0x0000000000087947 */ /* 0x000fea0003800000 */
.L_x_3:
[----:B------:R-:W2:Y:S02]  /*0230*/  LDCU UR4, c[0x0][0x8a0] ;  /* 0x00011400ff0477ac */ /* 0x000ea40008000800 */
[----:B--2---:R-:W-:Y:S02]  /*0240*/  MOV R24, UR4 ;  /* 0x0000000400187c02 */ /* 0x004fe40008000f00 */
.L_x_2:
[----:B------:R-:W-:Y:S01]  /*0250*/  IMAD.U32 R0, RZ, RZ, UR17 ;  /* 0x00000011ff007e24 */ /* 0x000fe2000f8e00ff */
[----:B------:R-:W-:Y:S04]  /*0260*/  BSSY.RECONVERGENT B0, `(.L_x_4) ;  /* 0x000000c000007945 */ /* 0x000fe80003800200 */
[C---:B------:R-:W-:Y:S02]  /*0270*/  ISETP.NE.OR P1, PT, R0.reuse, 0x1, !P3 ;  /* 0x000000010000780c */ /* 0x040fe40005f25670 */
[----:B------:R-:W-:-:S11]  /*0280*/  ISETP.NE.OR P0, PT, R0, 0x3, !P3 ;  /* 0x000000030000780c */ /* 0x000fd60005f05670 */
[----:B------:R-:W-:Y:S05]  /*0290*/  @P1 BRA `(.L_x_5) ;  /* 0x0000000000201947 */ /* 0x000fea0003800000 */
[----:B------:R-:W3:Y:S02]  /*02a0*/  LDCU.64 UR4, c[0x0][0x348] ;  /* 0x00006900ff0477ac */ /* 0x000ee40008000a00 */
[----:B---3--:R-:W-:Y:S02]  /*02b0*/  UIADD3 UR6, UP1, UPT, UR4, 0x80, URZ ;  /* 0x0000008004067890 */ /* 0x008fe4000ff3e0ff */
[----:B------:R-:W-:Y:S02]  /*02c0*/  UIADD3 UR4, UP0, UPT, UR4, 0x180, URZ ;  /* 0x0000018004047890 */ /* 0x000fe4000ff1e0ff */
[----:B------:R-:W-:Y:S02]  /*02d0*/  UIADD3.X UR7, UPT, UPT, URZ, UR5, URZ, UP1, !UPT ;  /* 0x00000005ff077290 */ /* 0x000fe40008ffe4ff */
[----:B------:R-:W-:-:S07]  /*02e0*/  UIADD3.X UR5, UPT, UPT, URZ, UR5, URZ, UP0, !UPT ;  /* 0x00000005ff057290 */ /* 0x000fce00087fe4ff */
[----:B------:R3:W-:Y:S02]  /*02f0*/  UTMACCTL.PF [UR6] ;  /* 0x00000000060079b9 */ /* 0x0007e40008040000 */
[----:B------:R3:W-:Y:S02]  /*0300*/  UTMACCTL.PF [UR4] ;  /* 0x00000000040079b9 */ /* 0x0007e40008040000 */
[----:B---3--:R-:W-:Y:S01]  /*0310*/  NOP ;  /* 0x0000000000007918 */ /* 0x008fe20000000000 */
.L_x_5:
[----:B------:R-:W-:Y:S05]  /*0320*/  BSYNC.RECONVERGENT B0 ;  /* 0x0000000000007941 */ /* 0x000fea0003800200 */
.L_x_4:
[----:B------:R-:W-:Y:S04]  /*0330*/  BSSY.RECONVERGENT B0, `(.L_x_6) ;  /* 0x000000a000007945 */ /* 0x000fe80003800200 */
        /* <DEDUP_REMOVED lines=9> */
.L_x_7:
[----:B------:R-:W-:Y:S05]  /*03d0*/  BSYNC.RECONVERGENT B0 ;  /* 0x0000000000007941 */ /* 0x000fea0003800200 */
.L_x_6:
[----:B------:R-:W3:Y:S01]  /*03e0*/  LDCU.64 UR4, c[0x0][0x888] ;  /* 0x00011100ff0477ac */ /* 0x000ee20008000a00 */
[----:B------:R-:W-:Y:S02]  /*03f0*/  UISETP.EQ.U32.AND UP1, UPT, UR8, URZ, UPT ;  /* 0x000000ff0800728c */ /* 0x000fe4000bf22070 */
[----:B------:R-:W-:Y:S02]  /*0400*/  UPLOP3.LUT UP3, UPT, UPT, UPT, UPT, 0x80, 0x8 ;  /* 0x000000000008789c */ /* 0x000fe40003f6f070 */
[----:B---3--:R-:W-:-:S04]  /*0410*/  UISETP.NE.U32.AND UP0, UPT, UR4, URZ, UPT ;  /* 0x000000ff0400728c */ /* 0x008fc8000bf05070 */
[----:B------:R-:W-:-:S04]  /*0420*/  UISETP.NE.AND.EX UP0, UPT, UR5, URZ, UPT, UP0 ;  /* 0x000000ff0500728c */ /* 0x000fc8000bf05300 */
[----:B------:R-:W-:-:S04]  /*0430*/  UISETP.EQ.OR.EX UP2, UPT, UR9, URZ, !UP0, UP1 ;  /* 0x000000ff0900728c */ /* 0x000fc8000c742710 */
[----:B------:R-:W-:-:S06]  /*0440*/  UP2UR UR4, UPR, URZ, 0x4 ;  /* 0x00000004ff047883 */ /* 0x000fcc0008000000 */
[----:B------:R-:W-:Y:S01]  /*0450*/  MOV R56, UR4 ;  /* 0x0000000400387c02 */ /* 0x000fe20008000f00 */
[----:B------:R-:W-:Y:S06]  /*0460*/  BRA.U !UP2, `(.L_x_8) ;  /* 0x000000010a207547 */ /* 0x000fec000b800000 */
[----:B------:R-:W-:Y:S01]  /*0470*/  UISETP.NE.U32.AND UP1, UPT, UR8, URZ, UPT ;  /* 0x000000ff0800728c */ /* 0x000fe2000bf25070 */
[----:B-----5:R-:W-:Y:S01]  /*0480*/  FSETP.NEU.AND P0, PT, R27, RZ, PT ;  /* 0x000000ff1b00720b */ /* 0x020fe20003f0d000 */
[----:B------:R-:W-:Y:S02]  /*0490*/  USEL UR4, URZ, 0xffffffff, UP0 ;  /* 0xffffffffff047887 */ /* 0x000fe40008000000 */
[----:B------:R-:W-:-:S10]  /*04a0*/  UISETP.NE.AND.EX UP1, UPT, UR9, URZ, UPT, UP1 ;  /* 0x000000ff0900728c */ /* 0x000fd4000bf25310 */
[----:B------:R-:W-:Y:S01]  /*04b0*/  VOTEU.ANY UP0, P0 ;  /* 0x0000000000ff7886 */ /* 0x000fe20000000100 */
[----:B------:R-:W-:-:S04]  /*04c0*/  @!UP1 USEL UR4, URZ, 0xffffffff, UP0 ;  /* 0xffffffffff049887 */ /* 0x000fc80008000000 */
[----:B------:R-:W-:-:S04]  /*04d0*/  ULOP3.LUT UR4, UR4, 0x1, URZ, 0xc0, !UPT ;  /* 0x0000000104047892 */ /* 0x000fc8000f8ec0ff */
[----:B------:R-:W-:-:S11]  /*04e0*/  UISETP.NE.U32.AND UP3, UPT, UR4, 0x1, UPT ;  /* 0x000000010400788c */ /* 0x000fd6000bf65070 */
.L_x_8:
[----:B-1----:R-:W1:Y:S01]  /*04f0*/  SHFL.IDX PT, R2, R54, RZ, 0x1f ;  /* 0x00001fff36027589 */ /* 0x002e6200000e0000 */
[----:B------:R-:W-:-:S04]  /*0500*/  UISETP.NE.AND UP0, UPT, UR17, 0x2, UPT ;  /* 0x000000021100788c */ /* 0x000fc8000bf05270 */
[----:B------:R-:W-:Y:S01]  /*0510*/  USEL UR40, URZ, 0x1, UP0 ;  /* 0x00000001ff287887 */ /* 0x000fe20008000000 */
[----:B-1----:R-:W-:-:S13]  /*0520*/  ISETP.NE.AND P0, PT, R2, RZ, PT ;  /* 0x000000ff0200720c */ /* 0x002fda0003f05270 */
[----:B------:R-:W-:Y:S05]  /*0530*/  @P0 BRA `(.L_x_9) ;  /* 0x0000000000580947 */ /* 0x000fea0003800000 */
[----:B------:R-:W1:Y:S01]  /*0540*/  S2UR UR4, SR_CgaCtaId ;  /* 0x00000000000479c3 */ /* 0x000e620000008800 */
[----:B------:R-:W-:Y:S01]  /*0550*/  UMOV UR5, 0x400 ;  /* 0x0000040000057882 */ /* 0x000fe20000000000 */
[----:B------:R-:W-:Y:S01]  /*0560*/  UMOV UR8, 0x1 ;  /* 0x0000000100087882 */ /* 0x000fe20000000000 */
[----:B------:R-:W-:Y:S01]  /*0570*/  UMOV UR6, 0x8 ;  /* 0x0000000800067882 */ /* 0x000fe20000000000 */
[----:B------:R-:W-:-:S04]  /*0580*/  UIADD3 UR8, UPT, UPT, -UR8, 0x100000, URZ ;  /* 0x0010000008087890 */ /* 0x000fc8000fffe1ff */
[----:B------:R-:W-:Y:S02]  /*0590*/  USHF.L.U32 UR9, UR8, 0xb, URZ ;  /* 0x0000000b08097899 */ /* 0x000fe400080006ff */
[----:B------:R-:W-:Y:S02]  /*05a0*/  USHF.L.U32 UR8, UR8, 0x1, URZ ;  /* 0x0000000108087899 */ /* 0x000fe400080006ff */
[----:B------:R-:W-:-:S04]  /*05b0*/  UIADD3 UR6, UPT, UPT, -UR6, 0x100000, URZ ;  /* 0x0010000006067890 */ /* 0x000fc8000fffe1ff */
[----:B------:R-:W-:Y:S02]  /*05c0*/  USHF.L.U32 UR7, UR6, 0xb, URZ ;  /* 0x0000000b06077899 */ /* 0x000fe400080006ff */
[----:B------:R-:W-:Y:S01]  /*05d0*/  USHF.L.U32 UR6, UR6, 0x1, URZ ;  /* 0x0000000106067899 */ /* 0x000fe200080006ff */
[----:B------:R-:W-:Y:S01]  /*05e0*/  ELECT P0, URZ, PT ;  /* 0x0000000000ff782f */ /* 0x000fe20003800000 */
[----:B-1----:R-:W-:Y:S01]  /*05f0*/  ULEA UR4, UR4, UR5, 0x18 ;  /* 0x0000000504047291 */ /* 0x002fe2000f8ec0ff */
[----:B------:R-:W1:Y:S11]  /*0600*/  FENCE.VIEW.ASYNC.S ;  /* 0x00000000000073c6 */ /* 0x000e760000000000 */
[----:B-1----:R1:W3:Y:S01]  /*0610*/  SYNCS.EXCH.64 URZ, [UR4], UR8 ;  /* 0x0000000804ff75b2 */ /* 0x0022e20008000100 */
[----:B------:R1:W4:Y:S01]  /*0620*/  SYNCS.EXCH.64 URZ, [UR4+0x20], UR6 ;  /* 0x0000200604ff75b2 */ /* 0x0003220008000100 */
[----:B------:R1:W1:Y:S01]  /*0630*/  SYNCS.EXCH.64 URZ, [UR4+0x8], UR8 ;  /* 0x0000080804ff75b2 */ /* 0x0002620008000100 */
[----:B------:R1:W1:Y:S01]  /*0640*/  SYNCS.EXCH.64 URZ, [UR4+0x28], UR6 ;  /* 0x0000280604ff75b2 */ /* 0x0002620008000100 */
[----:B------:R1:W1:Y:S01]  /*0650*/  SYNCS.EXCH.64 URZ, [UR4+0x10], UR8 ;  /* 0x0000100804ff75b2 */ /* 0x0002620008000100 */
[----:B------:R1:W1:Y:S01]  /*0660*/  SYNCS.EXCH.64 URZ, [UR4+0x30], UR6 ;  /* 0x0000300604ff75b2 */ /* 0x0002620008000100 */
[----:B------:R1:W1:Y:S01]  /*0670*/  SYNCS.EXCH.64 URZ, [UR4+0x18], UR8 ;  /* 0x0000180804ff75b2 */ /* 0x0002620008000100 */
[----:B------:R1:W1:Y:S01]  /*0680*/  SYNCS.EXCH.64 URZ, [UR4+0x38], UR6 ;  /* 0x0000380604ff75b2 */ /* 0x0002620008000100 */
[----:B------:R-:W-:Y:S01]  /*0690*/  NOP ;  /* 0x0000000000007918 */ /* 0x000fe20000000000 */
.L_x_9:
[----:B------:R-:W2:Y:S01]  /*06a0*/  SHFL.IDX PT, R2, R54, RZ, 0x1f ;  /* 0x00001fff36027589 */ /* 0x000ea200000e0000 */
[----:B------:R-:W-:Y:S01]  /*06b0*/  NOP ;  /* 0x0000000000007918 */ /* 0x000fe20000000000 */
[----:B--2---:R-:W-:-:S13]  /*06c0*/  ISETP.NE.AND P0, PT, R2, 0x1, PT ;  /* 0x000000010200780c */ /* 0x004fda0003f05270 */
[----:B------:R-:W-:Y:S05]  /*06d0*/  @P0 BRA `(.L_x_10) ;  /* 0x0000000000580947 */ /* 0x000fea0003800000 */
[----:B-1----:R-:W1:Y:S01]  /*06e0*/  S2UR UR4, SR_CgaCtaId ;  /* 0x00000000000479c3 */ /* 0x002e620000008800 */
        /* <DEDUP_REMOVED lines=12> */
[----:B-1----:R2:W1:Y:S01]  /*07b0*/  SYNCS.EXCH.64 URZ, [UR4+0x40], UR8 ;  /* 0x0000400804ff75b2 */ /* 0x0024620008000100 */
[----:B------:R2:W1:Y:S01]  /*07c0*/  SYNCS.EXCH.64 URZ, [UR4+0x60], UR6 ;  /* 0x0000600604ff75b2 */ /* 0x0004620008000100 */
[----:B------:R2:W1:Y:S01]  /*07d0*/  SYNCS.EXCH.64 URZ, [UR4+0x48], UR8 ;  /* 0x0000480804ff75b2 */ /* 0x0004620008000100 */
[----:B------:R2:W1:Y:S01]  /*07e0*/  SYNCS.EXCH.64 URZ, [UR4+0x68], UR6 ;  /* 0x0000680604ff75b2 */ /* 0x0004620008000100 */
[----:B------:R2:W1:Y:S01]  /*07f0*/  SYNCS.EXCH.64 URZ, [UR4+0x50], UR8 ;  /* 0x0000500804ff75b2 */ /* 0x0004620008000100 */
[----:B------:R2:W1:Y:S01]  /*0800*/  SYNCS.EXCH.64 URZ, [UR4+0x70], UR6 ;  /* 0x0000700604ff75b2 */ /* 0x0004620008000100 */
[----:B------:R2:W1:Y:S01]  /*0810*/  SYNCS.EXCH.64 URZ, [UR4+0x58], UR8 ;  /* 0x0000580804ff75b2 */ /* 0x0004620008000100 */
[----:B------:R2:W1:Y:S02]  /*0820*/  SYNCS.EXCH.64 URZ, [UR4+0x78], UR6 ;  /* 0x0000780604ff75b2 */ /* 0x0004640008000100 */
[----:B--2---:R-:W-:Y:S01]  /*0830*/  NOP ;  /* 0x0000000000007918 */ /* 0x004fe20000000000 */
.L_x_10:
[----:B------:R-:W2:Y:S01]  /*0840*/  SHFL.IDX PT, R2, R54, RZ, 0x1f ;  /* 0x00001fff36027589 */ /* 0x000ea200000e0000 */
[----:B------:R-:W-:Y:S01]  /*0850*/  NOP ;  /* 0x0000000000007918 */ /* 0x000fe20000000000 */
[----:B--2---:R-:W-:-:S13]  /*0860*/  ISETP.NE.AND P0, PT, R2, 0x3, PT ;  /* 0x000000030200780c */ /* 0x004fda0003f05270 */
[----:B------:R-:W-:Y:S05]  /*0870*/  @P0 BRA `(.L_x_11) ;  /* 0x0000000000300947 */ /* 0x000fea0003800000 */
[----:B-1----:R-:W1:Y:S01]  /*0880*/  S2UR UR4, SR_CgaCtaId ;  /* 0x00000000000479c3 */ /* 0x002e620000008800 */
[----:B------:R-:W-:Y:S01]  /*0890*/  UMOV UR6, 0x400 ;  /* 0x0000040000067882 */ /* 0x000fe20000000000 */
[----:B------:R-:W-:Y:S01]  /*08a0*/  UMOV UR5, 0x20 ;  /* 0x0000002000057882 */ /* 0x000fe20000000000 */
[----:B------:R-:W-:Y:S01]  /*08b0*/  ELECT P0, URZ, PT ;  /* 0x0000000000ff782f */ /* 0x000fe20003800000 */
[----:B-1----:R-:W-:Y:S02]  /*08c0*/  ULEA UR6, UR4, UR6, 0x18 ;  /* 0x0000000604067291 */ /* 0x002fe4000f8ec0ff */
[----:B------:R-:W-:-:S04]  /*08d0*/  UIADD3 UR4, UPT, UPT, -UR5, 0x100000, URZ ;  /* 0x0010000005047890 */ /* 0x000fc8000fffe1ff */
[----:B------:R-:W-:Y:S02]  /*08e0*/  USHF.L.U32 UR5, UR4, 0xb, URZ ;  /* 0x0000000b04057899 */ /* 0x000fe400080006ff */
[----:B------:R-:W-:Y:S01]  /*08f0*/  USHF.L.U32 UR4, UR4, 0x1, URZ ;  /* 0x0000000104047899 */ /* 0x000fe200080006ff */
[----:B------:R-:W1:Y:S11]  /*0900*/  FENCE.VIEW.ASYNC.S ;  /* 0x00000000000073c6 */ /* 0x000e760000000000 */
[----:B-1----:R2:W1:Y:S01]  /*0910*/  SYNCS.EXCH.64 URZ, [UR6+0x80], UR4 ;  /* 0x0000800406ff75b2 */ /* 0x0024620008000100 */
[----:B------:R2:W1:Y:S02]  /*0920*/  SYNCS.EXCH.64 URZ, [UR6+0x88], UR4 ;  /* 0x0000880406ff75b2 */ /* 0x0004640008000100 */
[----:B--2---:R-:W-:Y:S01]  /*0930*/  NOP ;  /* 0x0000000000007918 */ /* 0x004fe20000000000 */
.L_x_11:
[----:B------:R-:W2:Y:S01]  /*0940*/  SHFL.IDX PT, R2, R54, RZ, 0x1f ;  /* 0x00001fff36027589 */ /* 0x000ea200000e0000 */
[----:B------:R-:W-:Y:S01]  /*0950*/  NOP ;  /* 0x0000000000007918 */ /* 0x000fe20000000000 */
[----:B--2---:R-:W-:-:S13]  /*0960*/  ISETP.NE.AND P0, PT, R2, 0x4, PT ;  /* 0x000000040200780c */ /* 0x004fda0003f05270 */
[----:B------:R-:W-:Y:S05]  /*0970*/  @P0 BRA `(.L_x_12) ;  /* 0x00000000004c0947 */ /* 0x000fea0003800000 */
[----:B-1----:R-:W1:Y:S01]  /*0980*/  S2UR UR6, SR_CgaCtaId ;  /* 0x00000000000679c3 */ /* 0x002e620000008800 */
[----:B------:R-:W-:Y:S01]  /*0990*/  UMOV UR4, 0x720 ;  /* 0x0000072000047882 */ /* 0x000fe20000000000 */
[----:B------:R-:W-:Y:S01]  /*09a0*/  UMOV UR5, 0x400 ;  /* 0x0000040000057882 */ /* 0x000fe20000000000 */
[----:B------:R-:W-:Y:S01]  /*09b0*/  USEL UR4, UR4, 0x620, UP3 ;  /* 0x0000062004047887 */ /* 0x000fe20009800000 */
[----:B------:R-:W-:Y:S01]  /*09c0*/  UMOV UR8, 0x1 ;  /* 0x0000000100087882 */ /* 0x000fe20000000000 */
[----:B------:R-:W-:Y:S01]  /*09d0*/  ELECT P0, URZ, PT ;  /* 0x0000000000ff782f */ /* 0x000fe20003800000 */
[----:B------:R-:W-:-:S04]  /*09e0*/  UIADD3 UR8, UPT, UPT, -UR8, 0x100000, URZ ;  /* 0x0010000008087890 */ /* 0x000fc8000fffe1ff */
[----:B------:R-:W-:Y:S02]  /*09f0*/  USHF.L.U32 UR9, UR8, 0xb, URZ ;  /* 0x0000000b08097899 */ /* 0x000fe400080006ff */
[----:B------:R-:W-:Y:S02]  /*0a00*/  USHF.L.U32 UR8, UR8, 0x1, URZ ;  /* 0x0000000108087899 */ /* 0x000fe400080006ff */
[----:B-1----:R-:W-:Y:S02]  /*0a10*/  ULEA UR6, UR6, UR5, 0x18 ;  /* 0x0000000506067291 */ /* 0x002fe4000f8ec0ff */
[----:B------:R-:W-:-:S04]  /*0a20*/  UIADD3 UR4, UPT, UPT, -UR4, 0x100000, URZ ;  /* 0x0010000004047890 */ /* 0x000fc8000fffe1ff */
[----:B------:R-:W-:Y:S02]  /*0a30*/  USHF.L.U32 UR5, UR4, 0xb, URZ ;  /* 0x0000000b04057899 */ /* 0x000fe400080006ff */
[----:B------:R-:W-:Y:S01]  /*0a40*/  USHF.L.U32 UR4, UR4, 0x1, URZ ;  /* 0x0000000104047899 */ /* 0x000fe200080006ff */
[----:B------:R-:W1:Y:S03]  /*0a50*/  FENCE.VIEW.ASYNC.S ;  /* 0x00000000000073c6 */ /* 0x000e660000000000 */
[----:B-1----:R2:W1:Y:S08]  /*0a60*/  SYNCS.EXCH.64 URZ, [UR6+0x90], UR8 ;  /* 0x0000900806ff75b2 */ /* 0x0024700008000100 */
[----:B------:R2:W1:Y:S01]  /*0a70*/  SYNCS.EXCH.64 URZ, [UR6+0xa0], UR4 ;  /* 0x0000a00406ff75b2 */ /* 0x0004620008000100 */
[----:B------:R2:W1:Y:S01]  /*0a80*/  SYNCS.EXCH.64 URZ, [UR6+0x98], UR8 ;  /* 0x0000980806ff75b2 */ /* 0x0004620008000100 */
[----:B------:R2:W1:Y:S02]  /*0a90*/  SYNCS.EXCH.64 URZ, [UR6+0xa8], UR4 ;  /* 0x0000a80406ff75b2 */ /* 0x0004640008000100 */
[----:B--2---:R-:W-:Y:S01]  /*0aa0*/  NOP ;  /* 0x0000000000007918 */ /* 0x004fe20000000000 */
.L_x_12:
        /* <DEDUP_REMOVED lines=26> */
.L_x_13:
[----:B------:R-:W2:Y:S01]  /*0c50*/  SHFL.IDX PT, R2, R54, RZ, 0x1f ;  /* 0x00001fff36027589 */ /* 0x000ea200000e0000 */
[----:B------:R-:W1:Y:S01]  /*0c60*/  S2UR UR47, SR_CgaCtaId ;  /* 0x00000000002f79c3 */ /* 0x000e620000008800 */
[----:B------:R-:W-:Y:S01]  /*0c70*/  NOP ;  /* 0x0000000000007918 */ /* 0x000fe20000000000 */
[----:B--2---:R-:W-:-:S13]  /*0c80*/  ISETP.NE.AND P0, PT, R2, 0x3, PT ;  /* 0x000000030200780c */ /* 0x004fda0003f05270 */
[----:B-1----:R-:W-:Y:S05]  /*0c90*/  @P0 BRA `(.L_x_14) ;  /* 0x0000000000340947 */ /* 0x002fea0003800000 */
[----:B------:R-:W-:Y:S01]  /*0ca0*/  UMOV UR4, 0x400 ;  /* 0x0000040000047882 */ /* 0x000fe20000000000 */
[----:B------:R-:W-:Y:S01]  /*0cb0*/  UMOV UR6, 0x20 ;  /* 0x0000002000067882 */ /* 0x000fe20000000000 */
[----:B------:R-:W-:Y:S02]  /*0cc0*/  ULEA UR4, UR47, UR4, 0x18 ;  /* 0x000000042f047291 */ /* 0x000fe4000f8ec0ff */
[----:B------:R-:W-:-:S04]  /*0cd0*/  UIADD3 UR6, UPT, UPT, -UR6, 0x100000, URZ ;  /* 0x0010000006067890 */ /* 0x000fc8000fffe1ff */
[----:B------:R-:W-:Y:S02]  /*0ce0*/  USHF.L.U32 UR7, UR6, 0xb, URZ ;  /* 0x0000000b06077899 */ /* 0x000fe400080006ff */
[----:B------:R-:W-:Y:S01]  /*0cf0*/  USHF.L.U32 UR6, UR6, 0x1, URZ ;  /* 0x0000000106067899 */ /* 0x000fe200080006ff */
[----:B------:R-:W-:Y:S01]  /*0d00*/  ELECT P0, URZ, PT ;  /* 0x0000000000ff782f */ /* 0x000fe20003800000 */
[----:B------:R-:W1:Y:S10]  /*0d10*/  FENCE.VIEW.ASYNC.S ;  /* 0x00000000000073c6 */ /* 0x000e740000000000 */
[----:B-1----:R1:W2:Y:S01]  /*0d20*/  SYNCS.EXCH.64 URZ, [UR4+0xf0], UR6 ;  /* 0x0000f00604ff75b2 */ /* 0x0022a20008000100 */
[----:B------:R1:W1:Y:S01]  /*0d30*/  SYNCS.EXCH.64 URZ, [UR4+0x100], UR6 ;  /* 0x0001000604ff75b2 */ /* 0x0002620008000100 */
[----:B------:R1:W1:Y:S01]  /*0d40*/  SYNCS.EXCH.64 URZ, [UR4+0xf8], UR6 ;  /* 0x0000f80604ff75b2 */ /* 0x0002620008000100 */
[----:B------:R1:W1:Y:S01]  /*0d50*/  SYNCS.EXCH.64 URZ, [UR4+0x108], UR6 ;  /* 0x0001080604ff75b2 */ /* 0x0002620008000100 */
[----:B------:R-:W-:Y:S01]  /*0d60*/  NOP ;  /* 0x0000000000007918 */ /* 0x000fe20000000000 */
.L_x_14:
[----:B-1----:R-:W1:Y:S01]  /*0d70*/  LDCU UR4, c[0x0][0x36c] ;  /* 0x00006d80ff0477ac */ /* 0x002e620008000800 */
[----:B------:R-:W-:Y:S01]  /*0d80*/  ISETP.NE.OR P3, PT, R0, 0x2, !P3 ;  /* 0x000000020000780c */ /* 0x000fe20005f65670 */
[----:B------:R-:W-:Y:S01]  /*0d90*/  NOP ;  /* 0x0000000000007918 */ /* 0x000fe20000000000 */
[----:B------:R-:W-:Y:S01]  /*0da0*/  LOP3.LUT R0, R65, 0x1f, RZ, 0xc0, !PT ;  /* 0x0000001f41007812 */ /* 0x000fe200078ec0ff */
[----:B------:R-:W-:Y:S02]  /*0db0*/  UISETP.NE.AND UP4, UPT, UR17, URZ, UPT ;  /* 0x000000ff1100728c */ /* 0x000fe4000bf85270 */
[----:B-1----:R-:W-:-:S09]  /*0dc0*/  UISETP.EQ.U32.AND UP5, UPT, UR4, 0x1, UPT ;  /* 0x000000010400788c */ /* 0x002fd2000bfa2070 */
[----:B------:R-:W-:Y:S05]  /*0dd0*/  BRA.U !UP5, `(.L_x_15) ;  /* 0x000000010d087547 */ /* 0x000fea000b800000 */
[----:B--234-:R-:W-:Y:S01]  /*0de0*/  UCGABAR_ARV ;  /* 0x00000000000079c7 */ /* 0x01cfe20008000000 */
[----:B------:R-:W-:Y:S05]  /*0df0*/  BRA `(.L_x_16) ;  /* 0x0000000000047947 */ /* 0x000fea0003800000 */
.L_x_15:
[----:B--234-:R-:W-:Y:S01]  /*0e00*/  NOP ;  /* 0x0000000000007918 */ /* 0x01cfe20000000000 */
.L_x_16:
[----:B------:R-:W1:Y:S01]  /*0e10*/  S2UR UR7, SR_CTAID.X ;  /* 0x00000000000779c3 */ /* 0x000e620000002500 */
[----:B------:R-:W-:-:S05]  /*0e20*/  CS2R.32 R55, SR_CgaSize ;  /* 0x0000000000377805 */ /* 0x000fca0000008a00 */
[----:B------:R-:W-:-:S05]  /*0e30*/  IMAD R55, R55, -0xa0, RZ ;  /* 0xffffff6037377824 */ /* 0x000fca00078e02ff */
[----:B------:R-:W-:-:S14]  /*0e40*/  R2UR UR5, R55 ;  /* 0x00000000370572ca */ /* 0x000fdc00000e0000 */
[----:B------:R-:W2:Y:S01]  /*0e50*/  LDCU UR5, c[0x0][UR5+0x2b0] ;  /* 0x00005600050577ac */ /* 0x000ea20008000800 */
[----:B------:R-:W-:-:S05]  /*0e60*/  CS2R.32 R55, SR_CgaSize ;  /* 0x0000000000377805 */ /* 0x000fca0000008a00 */
[----:B------:R-:W-:-:S05]  /*0e70*/  IMAD R55, R55, -0xa0, RZ ;  /* 0xffffff6037377824 */ /* 0x000fca00078e02ff */
[----:B------:R-:W-:-:S14]  /*0e80*/  R2UR UR4, R55 ;  /* 0x00000000370472ca */ /* 0x000fdc00000e0000 */
[----:B------:R-:W3:Y:S01]  /*0e90*/  LDCU UR4, c[0x0][UR4+0x2b4] ;  /* 0x00005680040477ac */ /* 0x000ee20008000800 */
[----:B------:R-:W4:Y:S01]  /*0ea0*/  S2UR UR8, SR_CTAID.Y ;  /* 0x00000000000879c3 */ /* 0x000f220000002600 */
[----:B------:R-:W-:-:S05]  /*0eb0*/  CS2R.32 R55, SR_CgaSize ;  /* 0x0000000000377805 */ /* 0x000fca0000008a00 */
[----:B------:R-:W-:-:S05]  /*0ec0*/  IMAD R55, R55, -0xa0, RZ ;  /* 0xffffff6037377824 */ /* 0x000fca00078e02ff */
[----:B------:R-:W-:-:S14]  /*0ed0*/  R2UR UR9, R55 ;  /* 0x00000000370972ca */ /* 0x000fdc00000e0000 */
[----:B------:R-:W3:Y:S01]  /*0ee0*/  LDCU UR9, c[0x0][UR9+0x2a0] ;  /* 0x00005400090977ac */ /* 0x000ee20008000800 */
[----:B------:R-:W3:Y:S01]  /*0ef0*/  LDCU UR21, c[0x0][0xb24] ;  /* 0x00016480ff1577ac */ /* 0x000ee20008000800 */
[----:B------:R-:W1:Y:S01]  /*0f00*/  S2UR UR36, SR_CTAID.Z ;  /* 0x00000000002479c3 */ /* 0x000e620000002700 */
[----:B------:R-:W-:-:S05]  /*0f10*/  CS2R.32 R55, SR_CgaSize ;  /* 0x0000000000377805 */ /* 0x000fca0000008a00 */
[----:B------:R-:W-:-:S05]  /*0f20*/  IMAD R55, R55, -0xa0, RZ ;  /* 0xffffff6037377824 */ /* 0x000fca00078e02ff */
[----:B------:R-:W-:-:S14]  /*0f30*/  R2UR UR63, R55 ;  /* 0x00000000373f72ca */ /* 0x000fdc00000e0000 */
[----:B------:R-:W3:Y:S01]  /*0f40*/  LDCU UR63, c[0x0][UR63+0x2a4] ;  /* 0x000054803f3f77ac */ /* 0x000ee20008000800 */
[----:B------:R-:W3:Y:S01]  /*0f50*/  LDCU UR42, c[0x0][0xb24] ;  /* 0x00016480ff2a77ac */ /* 0x000ee20008000800 */
[----:B-1----:R-:W-:Y:S01]  /*0f60*/  I2FP.F32.U32 R3, UR7 ;  /* 0x0000000700037c45 */ /* 0x002fe20008201000 */
[----:B------:R-:W1:Y:S04]  /*0f70*/  LDCU UR28, c[0x0][0xb30] ;  /* 0x00016600ff1c77ac */ /* 0x000e680008000800 */
[----:B--2---:R-:W-:Y:S01]  /*0f80*/  FMUL R3, R3, UR5 ;  /* 0x0000000503037c20 */ /* 0x004fe20008400000 */
[----:B------:R-:W-:Y:S01]  /*0f90*/  USHF.L.U32 UR26, UR47, 0x8, URZ ;  /* 0x000000082f1a7899 */ /* 0x000fe200080006ff */
[----:B----4-:R-:W-:Y:S01]  /*0fa0*/  I2FP.F32.U32 R2, UR8 ;  /* 0x0000000800027c45 */ /* 0x010fe20008201000 */
[----:B---3--:R-:W-:-:S03]  /*0fb0*/  UISETP.GE.AND UP2, UPT, UR21, 0x1, UPT ;  /* 0x000000011500788c */ /* 0x008fc6000bf46270 */
[----:B------:R-:W2:Y:S01]  /*0fc0*/  F2I.U32.TRUNC.NTZ R3, R3 ;  /* 0x0000000300037305 */ /* 0x000ea2000020f000 */
[----:B------:R-:W-:Y:S01]  /*0fd0*/  UMOV UR16, UR7 ;  /* 0x0000000700107c82 */ /* 0x000fe20008000000 */
[----:B------:R-:W-:Y:S01]  /*0fe0*/  FMUL R2, R2, UR4 ;  /* 0x0000000402027c20 */ /* 0x000fe20008400000 */
[----:B------:R-:W-:-:S05]  /*0ff0*/  UMOV UR20, UR8 ;  /* 0x0000000800147c82 */ /* 0x000fca0008000000 */
[----:B------:R-:W3:Y:S01]  /*1000*/  F2I.U32.TRUNC.NTZ R2, R2 ;  /* 0x0000000200027305 */ /* 0x000ee2000020f000 */
[----:B--2---:R-:W-:Y:S02]  /*1010*/  R2UR UR4, R3 ;  /* 0x00000000030472ca */ /* 0x004fe400000e0000 */
[----:B---3--:R-:W-:Y:S02]  /*1020*/  R2UR UR6, R2 ;  /* 0x00000000020672ca */ /* 0x008fe400000e0000 */
[----:B------:R-:W-:-:S09]  /*1030*/  PRMT R2, RZ, 0x7610, R2 ;  /* 0x00007610ff027816 */ /* 0x000fd20000000002 */
[----:B------:R-:W-:-:S04]  /*1040*/  UIADD3 UR5, UPT, UPT, -UR4, URZ, URZ ;  /* 0x000000ff04057290 */ /* 0x000fc8000fffe1ff */
[----:B------:R-:W-:Y:S02]  /*1050*/  UIMAD UR5, UR9, UR5, UR7 ;  /* 0x00000005090572a4 */ /* 0x000fe4000f8e0207 */
[----:B------:R-:W-:-:S04]  /*1060*/  UIADD3 UR4, UPT, UPT, -UR6, URZ, URZ ;  /* 0x000000ff06047290 */ /* 0x000fc8000fffe1ff */
[----:B------:R-:W-:Y:S01]  /*1070*/  IMAD.U32 R55, RZ, RZ, UR5 ;  /* 0x00000005ff377e24 */ /* 0x000fe2000f8e00ff */
[----:B------:R-:W-:Y:S01]  /*1080*/  UIMAD UR63, UR63, UR4, UR8 ;  /* 0x000000043f3f72a4 */ /* 0x000fe2000f8e0208 */
[----:B-1----:R-:W-:Y:S11]  /*1090*/  BRA.U UP4, `(.L_x_17) ;  /* 0x00000001047c7547 */ /* 0x002ff6000b800000 */
[----:B------:R-:W-:Y:S01]  /*10a0*/  UISETP.NE.AND UP0, UPT, UR63, 0x1, UPT ;  /* 0x000000013f00788c */ /* 0x000fe2000bf05270 */
[----:B------:R-:W-:Y:S01]  /*10b0*/  R2UR UR8, R55 ;  /* 0x00000000370872ca */ /* 0x000fe200000e0000 */
[----:B------:R-:W-:Y:S02]  /*10c0*/  UISETP.NE.AND UP1, UPT, UR63, 0x2, UPT ;  /* 0x000000023f00788c */ /* 0x000fe4000bf25270 */
[----:B------:R-:W-:Y:S02]  /*10d0*/  USEL UR5, URZ, 0x2, UP0 ;  /* 0x00000002ff057887 */ /* 0x000fe40008000000 */
[----:B------:R-:W-:Y:S02]  /*10e0*/  UISETP.NE.AND UP0, UPT, UR63, 0x3, UPT ;  /* 0x000000033f00788c */ /* 0x000fe4000bf05270 */
[----:B------:R-:W-:Y:S02]  /*10f0*/  USEL UR4, URZ, 0x4, UP1 ;  /* 0x00000004ff047887 */ /* 0x000fe40008800000 */
[----:B------:R-:W-:-:S02]  /*1100*/  UISETP.NE.AND UP1, UPT, UR63, 0x4, UPT ;  /* 0x000000043f00788c */ /* 0x000fc4000bf25270 */
[----:B------:R-:W-:Y:S02]  /*1110*/  USEL UR7, URZ, 0x8, UP0 ;  /* 0x00000008ff077887 */ /* 0x000fe40008000000 */
[----:B------:R-:W-:Y:S02]  /*1120*/  UISETP.NE.AND UP0, UPT, UR63, 0x5, UPT ;  /* 0x000000053f00788c */ /* 0x000fe4000bf05270 */
[----:B------:R-:W-:Y:S02]  /*1130*/  USEL UR6, URZ, 0x10, UP1 ;  /* 0x00000010ff067887 */ /* 0x000fe40008800000 */
[----:B------:R-:W-:Y:S02]  /*1140*/  UISETP.NE.AND UP1, UPT, UR63, 0x6, UPT ;  /* 0x000000063f00788c */ /* 0x000fe4000bf25270 */
[----:B------:R-:W-:Y:S02]  /*1150*/  USEL UR11, URZ, 0x20, UP0 ;  /* 0x00000020ff0b7887 */ /* 0x000fe40008000000 */
[----:B------:R-:W-:-:S02]  /*1160*/  UISETP.NE.AND UP0, UPT, UR63, 0x7, UPT ;  /* 0x000000073f00788c */ /* 0x000fc4000bf05270 */
[----:B------:R-:W-:Y:S02]  /*1170*/  USEL UR12, URZ, 0x40, UP1 ;  /* 0x00000040ff0c7887 */ /* 0x000fe40008800000 */
[----:B------:R-:W-:Y:S02]  /*1180*/  UISETP.NE.AND UP1, UPT, UR63, URZ, UPT ;  /* 0x000000ff3f00728c */ /* 0x000fe4000bf25270 */
[----:B------:R-:W-:Y:S02]  /*1190*/  USEL UR13, URZ, 0x80, UP0 ;  /* 0x00000080ff0d7887 */ /* 0x000fe40008000000 */
[----:B------:R-:W-:Y:S02]  /*11a0*/  UISETP.NE.AND UP0, UPT, UR8, URZ, UPT ;  /* 0x000000ff0800728c */ /* 0x000fe4000bf05270 */
[----:B------:R-:W-:Y:S02]  /*11b0*/  UISETP.EQ.OR UP1, UPT, UR8, URZ, !UP1 ;  /* 0x000000ff0800728c */ /* 0x000fe4000cf22670 */
[----:B------:R-:W-:-:S02]  /*11c0*/  USEL UR9, UR5, 0x2, UP0 ;  /* 0x0000000205097887 */ /* 0x000fc40008000000 */
[----:B------:R-:W-:Y:S02]  /*11d0*/  USEL UR4, UR4, 0x4, UP0 ;  /* 0x0000000404047887 */ /* 0x000fe40008000000 */
[----:B------:R-:W-:Y:S02]  /*11e0*/  USEL UR5, URZ, 0x1, !UP1 ;  /* 0x00000001ff057887 */ /* 0x000fe4000c800000 */
[----:B------:R-:W-:Y:S02]  /*11f0*/  USEL UR10, UR7, 0x8, UP0 ;  /* 0x00000008070a7887 */ /* 0x000fe40008000000 */
[----:B------:R-:W-:Y:S02]  /*1200*/  USEL UR8, UR6, 0x10, UP0 ;  /* 0x0000001006087887 */ /* 0x000fe40008000000 */
[----:B------:R-:W-:Y:S02]  /*1210*/  UIADD3 UR4, UPT, UPT, UR4, UR9, UR5 ;  /* 0x0000000904047290 */ /* 0x000fe4000fffe005 */
[----:B------:R-:W-:-:S02]  /*1220*/  USEL UR7, UR11, 0x20, UP0 ;  /* 0x000000200b077887 */ /* 0x000fc40008000000 */
[----:B------:R-:W-:Y:S02]  /*1230*/  USEL UR6, UR12, 0x40, UP0 ;  /* 0x000000400c067887 */ /* 0x000fe40008000000 */
[----:B------:R-:W-:Y:S02]  /*1240*/  UIADD3 UR4, UPT, UPT, UR8, UR10, UR4 ;  /* 0x0000000a08047290 */ /* 0x000fe4000fffe004 */
[----:B------:R-:W-:Y:S02]  /*1250*/  USEL UR5, UR13, 0x80, UP0 ;  /* 0x000000800d057887 */ /* 0x000fe40008000000 */
[----:B------:R-:W-:-:S04]  /*1260*/  UIADD3 UR4, UPT, UPT, UR6, UR7, UR4 ;  /* 0x0000000706047290 */ /* 0x000fc8000fffe004 */
[----:B------:R-:W-:-:S06]  /*1270*/  UIADD3 UR4, UPT, UPT, UR4, UR5, URZ ;  /* 0x0000000504047290 */ /* 0x000fcc000fffe0ff */
[----:B------:R-:W-:Y:S02]  /*1280*/  MOV R2, UR4 ;  /* 0x0000000400027c02 */ /* 0x000fe40008000f00 */
.L_x_17:
[----:B------:R-:W-:Y:S05]  /*1290*/  BRA.U !UP2, `(.L_x_18) ;  /* 0x000000010ad47547 */ /* 0x000fea000b800000 */
[----:B------:R-:W1:Y:S01]  /*12a0*/  LDCU.128 UR12, c[0x0][0xb10] ;  /* 0x00016200ff0c77ac */ /* 0x000e620008000c00 */
[----:B------:R-:W2:Y:S01]  /*12b0*/  LDCU UR6, c[0x0][0x370] ;  /* 0x00006e00ff0677ac */ /* 0x000ea20008000800 */
[----:B------:R-:W3:Y:S01]  /*12c0*/  LDCU UR5, c[0x0][0x374] ;  /* 0x00006e80ff0577ac */ /* 0x000ee20008000800 */
[----:B------:R-:W4:Y:S01]  /*12d0*/  LDCU UR27, c[0x0][0xb0c] ;  /* 0x00016180ff1b77ac */ /* 0x000f220008000800 */
[----:B------:R-:W4:Y:S01]  /*12e0*/  LDCU UR4, c[0x0][0xb20] ;  /* 0x00016400ff0477ac */ /* 0x000f220008000800 */
[----:B------:R-:W4:Y:S01]  /*12f0*/  LDCU.64 UR8, c[0x0][0xb28] ;  /* 0x00016500ff0877ac */ /* 0x000f220008000a00 */
[----:B-1----:R-:W-:Y:S02]  /*1300*/  UISETP.NE.AND UP0, UPT, UR14, 0x1, UPT ;  /* 0x000000010e00788c */ /* 0x002fe4000bf05270 */
[----:B---3--:R-:W-:Y:S02]  /*1310*/  UIMAD.WIDE.U32 UR10, UR5, UR15, URZ ;  /* 0x0000000f050a72a5 */ /* 0x008fe4000f8e00ff */
[----:B--2---:R-:W-:-:S02]  /*1320*/  UIMAD.WIDE.U32 UR22, UR6, UR12, URZ ;  /* 0x0000000c061672a5 */ /* 0x004fc4000f8e00ff */
[----:B----4-:R-:W-:Y:S02]  /*1330*/  UISETP.NE.AND UP1, UPT, UR27, 0x1, UPT ;  /* 0x000000011b00788c */ /* 0x010fe4000bf25270 */
[----:B------:R-:W-:Y:S01]  /*1340*/  UISETP.NE.AND UP2, UPT, UR21, 0x1, UPT ;  /* 0x000000011500788c */ /* 0x000fe2000bf45270 */
[----:B------:R-:W-:Y:S02]  /*1350*/  UMOV UR10, UR11 ;  /* 0x0000000b000a7c82 */ /* 0x000fe40008000000 */
[----:B------:R-:W-:Y:S01]  /*1360*/  UMOV UR22, UR23 ;  /* 0x0000001700167c82 */ /* 0x000fe20008000000 */
[----:B------:R-:W-:Y:S02]  /*1370*/  @UP0 USHF.R.U32.HI UR5, URZ, UR4, UR10 ;  /* 0x00000004ff050299 */ /* 0x000fe4000801160a */
[----:B------:R-:W-:Y:S02]  /*1380*/  UIMAD.WIDE.U32 UR24, UR20, UR15, URZ ;  /* 0x0000000f141872a5 */ /* 0x000fe4000f8e00ff */
[----:B------:R-:W-:-:S02]  /*1390*/  UIMAD.WIDE.U32 UR10, UR5, UR8, URZ ;  /* 0x00000008050a72a5 */ /* 0x000fc4000f8e00ff */
[----:B------:R-:W-:Y:S02]  /*13a0*/  @UP1 USHF.R.U32.HI UR6, URZ, UR13, UR22 ;  /* 0x0000000dff061299 */ /* 0x000fe40008011616 */
[----:B------:R-:W-:Y:S02]  /*13b0*/  UIMAD.WIDE.U32 UR18, UR16, UR12, URZ ;  /* 0x0000000c101272a5 */ /* 0x000fe4000f8e00ff */
[----:B------:R-:W-:Y:S01]  /*13c0*/  UIMAD.WIDE.U32 UR22, UR6, UR8, URZ ;  /* 0x00000008061672a5 */ /* 0x000fe2000f8e00ff */
[----:B------:R-:W-:Y:S01]  /*13d0*/  UMOV UR24, UR25 ;  /* 0x0000001900187c82 */ /* 0x000fe20008000000 */
[----:B------:R-:W-:Y:S01]  /*13e0*/  UMOV UR10, UR11 ;  /* 0x0000000b000a7c82 */ /* 0x000fe20008000000 */
[----:B------:R-:W-:Y:S02]  /*13f0*/  USHF.R.U32.HI UR24, URZ, UR4, UR24 ;  /* 0x00000004ff187299 */ /* 0x000fe40008011618 */
[----:B------:R-:W-:Y:S02]  /*1400*/  @UP2 USHF.R.U32.HI UR5, URZ, UR9, UR10 ;  /* 0x00000009ff052299 */ /* 0x000fe4000801160a */
[----:B------:R-:W-:Y:S01]  /*1410*/  UMOV UR7, UR23 ;  /* 0x0000001700077c82 */ /* 0x000fe20008000000 */
[----:B------:R-:W-:Y:S01]  /*1420*/  UMOV UR18, UR19 ;  /* 0x0000001300127c82 */ /* 0x000fe20008000000 */
[----:B------:R-:W-:-:S02]  /*1430*/  @UP2 USHF.R.U32.HI UR6, URZ, UR9, UR7 ;  /* 0x00000009ff062299 */ /* 0x000fc40008011607 */
[----:B------:R-:W-:Y:S02]  /*1440*/  USHF.R.U32.HI UR13, URZ, UR13, UR18 ;  /* 0x0000000dff0d7299 */ /* 0x000fe40008011612 */
[----:B------:R-:W-:Y:S02]  /*1450*/  USEL UR4, UR20, UR24, !UP0 ;  /* 0x0000001814047287 */ /* 0x000fe4000c000000 */
[----:B------:R-:W-:Y:S02]  /*1460*/  UIMAD UR7, UR5, UR21, URZ ;  /* 0x00000015050772a4 */ /* 0x000fe4000f8e02ff */
[----:B------:R-:W-:Y:S02]  /*1470*/  USEL UR5, UR16, UR13, !UP1 ;  /* 0x0000000d10057287 */ /* 0x000fe4000c800000 */
[----:B------:R-:W-:Y:S02]  /*1480*/  UIMAD UR12, UR6, UR21, URZ ;  /* 0x00000015060c72a4 */ /* 0x000fe4000f8e02ff */
[----:B------:R-:W-:-:S02]  /*1490*/  UISETP.GE.AND UP0, UPT, UR4, UR7, UPT ;  /* 0x000000070400728c */ /* 0x000fc4000bf06270 */
[----:B------:R-:W-:Y:S02]  /*14a0*/  UIMAD.WIDE.U32 UR10, UR4, UR8, URZ ;  /* 0x00000008040a72a5 */ /* 0x000fe4000f8e00ff */
[----:B------:R-:W-:Y:S02]  /*14b0*/  UISETP.GE.OR UP0, UPT, UR5, UR12, UP0 ;  /* 0x0000000c0500728c */ /* 0x000fe40008706670 */
[----:B------:R-:W-:Y:S02]  /*14c0*/  UIMAD.WIDE.U32 UR12, UR5, UR8, URZ ;  /* 0x00000008050c72a5 */ /* 0x000fe4000f8e00ff */
[----:B------:R-:W-:Y:S01]  /*14d0*/  UIADD3 UR10, UPT, UPT, -UR4, URZ, URZ ;  /* 0x000000ff040a7290 */ /* 0x000fe2000fffe1ff */
[----:B------:R-:W-:Y:S01]  /*14e0*/  UMOV UR8, UR11 ;  /* 0x0000000b00087c82 */ /* 0x000fe20008000000 */
[----:B------:R-:W-:Y:S02]  /*14f0*/  UIADD3 UR11, UPT, UPT, -UR5, URZ, URZ ;  /* 0x000000ff050b7290 */ /* 0x000fe4000fffe1ff */
[----:B------:R-:W-:-:S03]  /*1500*/  USHF.R.U32.HI UR8, URZ, UR9, UR8 ;  /* 0x00000009ff087299 */ /* 0x000fc60008011608 */
[----:B------:R-:W-:Y:S01]  /*1510*/  @!UP0 UMOV UR7, UR13 ;  /* 0x0000000d00078c82 */ /* 0x000fe20008000000 */
[----:B------:R-:W-:Y:S02]  /*1520*/  UIMAD UR20, UR14, UR10, UR20 ;  /* 0x0000000a0e1472a4 */ /* 0x000fe4000f8e0214 */
[----:B------:R-:W-:Y:S02]  /*1530*/  USEL UR8, UR4, UR8, !UP2 ;  /* 0x0000000804087287 */ /* 0x000fe4000d000000 */
[----:B------:R-:W-:Y:S02]  /*1540*/  @!UP0 USHF.R.U32.HI UR7, URZ, UR9, UR7 ;  /* 0x00000009ff078299 */ /* 0x000fe40008011607 */
[----:B------:R-:W-:Y:S02]  /*1550*/  UIADD3 UR9, UPT, UPT, -UR8, URZ, URZ ;  /* 0x000000ff08097290 */ /* 0x000fe4000fffe1ff */
[----:B------:R-:W-:Y:S02]  /*1560*/  @!UP0 USEL UR7, UR5, UR7, !UP2 ;  /* 0x0000000705078287 */ /* 0x000fe4000d000000 */
[----:B------:R-:W-:-:S02]  /*1570*/  UIMAD UR9, UR21, UR9, UR4 ;  /* 0x00000009150972a4 */ /* 0x000fc4000f8e0204 */
[----:B------:R-:W-:Y:S02]  /*1580*/  @!UP0 UIADD3 UR8, UPT, UPT, UR8, -UR7, URZ ;  /* 0x8000000708088290 */ /* 0x000fe4000fffe0ff */
[----:B------:R-:W-:Y:S02]  /*1590*/  @!UP0 UIMAD UR6, UR9, UR6, UR7 ;  /* 0x00000006090682a4 */ /* 0x000fe4000f8e0207 */
[----:B------:R-:W-:Y:S02]  /*15a0*/  @!UP0 UIMAD UR4, UR8, UR21, UR5 ;  /* 0x00000015080482a4 */ /* 0x000fe4000f8e0205 */
[----:B------:R-:W-:Y:S02]  /*15b0*/  UIMAD UR16, UR27, UR11, UR16 ;  /* 0x0000000b1b1072a4 */ /* 0x000fe4000f8e0210 */
[----:B------:R-:W-:Y:S01]  /*15c0*/  UIMAD UR20, UR4, UR14, UR20 ;  /* 0x0000000e041472a4 */ /* 0x000fe2000f8e0214 */
[----:B------:R-:W-:Y:S02]  /*15d0*/  @!UP0 UMOV UR5, UR6 ;  /* 0x0000000600058c82 */ /* 0x000fe40008000000 */
[----:B------:R-:W-:-:S12]  /*15e0*/  UIMAD UR16, UR5, UR27, UR16 ;  /* 0x0000001b051072a4 */ /* 0x000fd8000f8e0210 */
.L_x_18:
[----:B------:R-:W-:Y:S02]  /*15f0*/  UISETP.NE.AND UP1, UPT, UR28, 0x1, UPT ;  /* 0x000000011c00788c */ /* 0x000fe4000bf25270 */
[----:B------:R-:W-:Y:S02]  /*1600*/  UISETP.NE.AND UP0, UPT, UR17, 0x2, UPT ;  /* 0x000000021100788c */ /* 0x000fe4000bf05270 */
[----:B------:R-:W-:-:S05]  /*1610*/  ULOP3.LUT UR23, UR26, 0x700, URZ, 0xc0, !UPT ;  /* 0x000007001a177892 */ /* 0x000fca000f8ec0ff */
[----:B------:R-:W-:Y:S07]  /*1620*/  BRA.U UP1, `(.L_x_19) ;  /* 0x0000000101447547 */ /* 0x000fee000b800000 */
[----:B------:R-:W1:Y:S01]  /*1630*/  LDCU.128 UR8, c[0x0][0xb10] ;  /* 0x00016200ff0877ac */ /* 0x000e620008000c00 */
[----:B------:R-:W2:Y:S01]  /*1640*/  LDCU UR12, c[0x0][0xb0c] ;  /* 0x00016180ff0c77ac */ /* 0x000ea20008000800 */
[----:B------:R-:W3:Y:S01]  /*1650*/  LDCU UR13, c[0x0][0xb20] ;  /* 0x00016400ff0d77ac */ /* 0x000ee20008000800 */
[----:B-1----:R-:W-:Y:S02]  /*1660*/  UIMAD.WIDE.U32 UR6, UR16, UR8, URZ ;  /* 0x00000008100672a5 */ /* 0x002fe4000f8e00ff */
[----:B------:R-:W-:Y:S02]  /*1670*/  UIMAD.WIDE.U32 UR4, UR20, UR11, URZ ;  /* 0x0000000b140472a5 */ /* 0x000fe4000f8e00ff */
[----:B--2---:R-:W-:Y:S02]  /*1680*/  UISETP.NE.AND UP2, UPT, UR12, 0x1, UPT ;  /* 0x000000010c00788c */ /* 0x004fe4000bf45270 */
[----:B------:R-:W-:Y:S01]  /*1690*/  UISETP.NE.AND UP1, UPT, UR10, 0x1, UPT ;  /* 0x000000010a00788c */ /* 0x000fe2000bf25270 */
[----:B------:R-:W-:-:S02]  /*16a0*/  UMOV UR6, UR7 ;  /* 0x0000000700067c82 */ /* 0x000fc40008000000 */
[----:B------:R-:W-:Y:S01]  /*16b0*/  UMOV UR4, UR5 ;  /* 0x0000000500047c82 */ /* 0x000fe20008000000 */
[----:B------:R-:W-:Y:S02]  /*16c0*/  USHF.R.U32.HI UR6, URZ, UR9, UR6 ;  /* 0x00000009ff067299 */ /* 0x000fe40008011606 */
[----:B---3--:R-:W-:Y:S02]  /*16d0*/  USHF.R.U32.HI UR4, URZ, UR13, UR4 ;  /* 0x0000000dff047299 */ /* 0x008fe40008011604 */
[----:B------:R-:W-:Y:S02]  /*16e0*/  USEL UR5, UR16, UR6, !UP2 ;  /* 0x0000000610057287 */ /* 0x000fe4000d000000 */
[----:B------:R-:W-:-:S04]  /*16f0*/  USEL UR4, UR20, UR4, !UP1 ;  /* 0x0000000414047287 */ /* 0x000fc8000c800000 */
[----:B------:R-:W-:Y:S02]  /*1700*/  UIADD3 UR6, UPT, UPT, UR5, -UR4, URZ ;  /* 0x8000000405067290 */ /* 0x000fe4000fffe0ff */
[----:B------:R-:W-:Y:S02]  /*1710*/  UIADD3 UR4, UPT, UPT, -UR5, UR4, URZ ;  /* 0x0000000405047290 */ /* 0x000fe4000fffe1ff */
[----:B------:R-:W-:Y:S02]  /*1720*/  UIMAD UR20, UR6, UR10, UR20 ;  /* 0x0000000a061472a4 */ /* 0x000fe4000f8e0214 */
[----:B------:R-:W-:-:S12]  /*1730*/  UIMAD UR16, UR4, UR12, UR16 ;  /* 0x0000000c041072a4 */ /* 0x000fd8000f8e0210 */
.L_x_19:
[----:B------:R-:W-:Y:S05]  /*1740*/  BRA.U !UP5, `(.L_x_20) ;  /* 0x000000010d0c7547 */ /* 0x000fea000b800000 */
[----:B------:R-:W-:Y:S01]  /*1750*/  UCGABAR_WAIT ;  /* 0x0000000000007dc7 */ /* 0x000fe20008000000 */
[----:B------:R-:W-:Y:S01]  /*1760*/  CCTL.IVALL ;  /* 0x00000000ff00798f */ /* 0x000fe20002000000 */
[----:B------:R-:W-:Y:S05]  /*1770*/  BRA `(.L_x_21) ;  /* 0x0000000000047947 */ /* 0x000fea0003800000 */
.L_x_20:
[----:B------:R-:W-:Y:S06]  /*1780*/  BAR.SYNC.DEFER_BLOCKING 0x0 ;  /* 0x0000000000007b1d */ /* 0x000fec0000010000 */
.L_x_21:
[----:B------:R-:W-:Y:S05]  /*1790*/  BRA.U UP0, `(.L_x_22) ;  /* 0x0000001500207547 */ /* 0x000fea000b800000 */
[----:B------:R-:W1:Y:S01]  /*17a0*/  LDCU UR6, c[0x0][0x38c] ;  /* 0x00007180ff0677ac */ /* 0x000e620008000800 */
[----:B------:R-:W-:Y:S01]  /*17b0*/  PLOP3.LUT P1, PT, PT, PT, UP3, 0x80, 0x8 ;  /* 0x000000000008781c */ /* 0x000fe20003f2f038 */
[----:B------:R-:W-:Y:S01]  /*17c0*/  IMAD.MOV.U32 R12, RZ, RZ, 0x1 ;  /* 0x00000001ff0c7424 */ /* 0x000fe200078e00ff */
[----:B------:R-:W-:Y:S01]  /*17d0*/  ISETP.EQ.OR P2, PT, R0, RZ, P3 ;  /* 0x000000ff0000720c */ /* 0x000fe20001f42670 */
[----:B------:R-:W-:Y:S01]  /*17e0*/  UISETP.NE.AND UP1, UPT, UR17, URZ, UPT ;  /* 0x000000ff1100728c */ /* 0x000fe2000bf25270 */
[----:B------:R-:W-:Y:S02]  /*17f0*/  PLOP3.LUT P1, PT, P1, PT, PT, 0x8, 0x80 ;  /* 0x000000000080781c */ /* 0x000fe40000f2e170 */
[----:B------:R-:W-:Y:S01]  /*1800*/  CS2R R10, SRZ ;  /* 0x00000000000a7805 */ /* 0x000fe2000001ff00 */
[----:B------:R-:W-:Y:S01]  /*1810*/  IMAD.MOV.U32 R9, RZ, RZ, RZ ;  /* 0x000000ffff097224 */ /* 0x000fe200078e00ff */
[----:B------:R-:W2:Y:S01]  /*1820*/  LDCU UR43, c[0x0][0x370] ;  /* 0x00006e00ff2b77ac */ /* 0x000ea20008000800 */
[----:B------:R-:W-:Y:S01]  /*1830*/  IMAD.MOV.U32 R8, RZ, RZ, 0x1 ;  /* 0x00000001ff087424 */ /* 0x000fe200078e00ff */
[----:B------:R-:W3:Y:S01]  /*1840*/  LDCU.64 UR38, c[0x0][0x348] ;  /* 0x00006900ff2677ac */ /* 0x000ee20008000a00 */
[----:B------:R-:W-:-:S02]  /*1850*/  USHF.R.U32.HI UR48, URZ, 0x5, UR23 ;  /* 0x00000005ff307899 */ /* 0x000fc40008011617 */
[----:B-1----:R-:W-:Y:S02]  /*1860*/  UIADD3 UR5, UPT, UPT, UR6, 0x3f, URZ ;  /* 0x0000003f06057890 */ /* 0x002fe4000fffe0ff */
[----:B------:R-:W-:Y:S02]  /*1870*/  UIADD3 UR49, UPT, UPT, UR6, 0x7e, URZ ;  /* 0x0000007e06317890 */ /* 0x000fe4000fffe0ff */
[----:B------:R-:W-:Y:S01]  /*1880*/  USHF.R.S32.HI UR4, URZ, 0x1f, UR5 ;  /* 0x0000001fff047899 */ /* 0x000fe20008011405 */
[----:B------:R-:W1:Y:S03]  /*1890*/  LDCU UR41, c[0x0][0x374] ;  /* 0x00006e80ff2977ac */ /* 0x000e660008000800 */
[----:B------:R-:W-:Y:S02]  /*18a0*/  ULEA.HI UR4, UR4, UR5, URZ, 0x6 ;  /* 0x0000000504047291 */ /* 0x000fe4000f8f30ff */
[----:B------:R-:W-:-:S02]  /*18b0*/  USEL UR29, UR40, 0x2, UP1 ;  /* 0x00000002281d7887 */ /* 0x000fc40008800000 */
[----:B------:R-:W-:Y:S02]  /*18c0*/  USHF.R.S32.HI UR45, URZ, 0x6, UR4 ;  /* 0x00000006ff2d7899 */ /* 0x000fe40008011404 */
[----:B------:R-:W-:Y:S02]  /*18d0*/  UIADD3 UR4, UPT, UPT, UR6, -0x1, URZ ;  /* 0xffffffff06047890 */ /* 0x000fe4000fffe0ff */
[----:B------:R-:W-:Y:S02]  /*18e0*/  UISETP.LT.U32.AND UP0, UPT, UR45, 0x4, UPT ;  /* 0x000000042d00788c */ /* 0x000fe4000bf01070 */
[----:B------:R-:W-:Y:S02]  /*18f0*/  UISETP.GE.U32.AND UP2, UPT, UR4, -0x7f, UPT ;  /* 0xffffff810400788c */ /* 0x000fe4000bf46070 */
[----:B------:R-:W-:Y:S01]  /*1900*/  USEL UR44, UR45, 0x4, UP0 ;  /* 0x000000042d2c7887 */ /* 0x000fe20008000000 */
[----:B------:R-:W-:-:S03]  /*1910*/  UMOV UR21, URZ ;  /* 0x000000ff00157c82 */ /* 0x000fc60008000000 */
[----:B------:R-:W-:Y:S02]  /*1920*/  UIADD3 UR22, UPT, UPT, UR44, -0x1, URZ ;  /* 0xffffffff2c167890 */ /* 0x000fe4000fffe0ff */
[----:B------:R-:W-:-:S03]  /*1930*/  UIADD3 UR46, UPT, UPT, UR45, -UR44, URZ ;  /* 0x8000002c2d2e7290 */ /* 0x000fc6000fffe0ff */
[----:B------:R-:W-:-:S04]  /*1940*/  @UP2 UIADD3 UR22, UPT, UPT, UR44, URZ, URZ ;  /* 0x000000ff2c162290 */ /* 0x000fc8000fffe0ff */
[----:B-123--:R-:W-:-:S12]  /*1950*/  UIADD3 UR22, UPT, UPT, UR22, 0x1, URZ ;  /* 0x0000000116167890 */ /* 0x00efd8000fffe0ff */
.L_x_42:
[----:B------:R-:W-:Y:S01]  /*1960*/  UISETP.NE.AND UP0, UPT, UR47, URZ, UPT ;  /* 0x000000ff2f00728c */ /* 0x000fe2000bf05270 */
[----:B------:R-:W1:Y:S08]  /*1970*/  S2UR UR47, SR_CgaCtaId ;  /* 0x00000000002f79c3 */ /* 0x000e700000008800 */
[----:B------:R-:W-:Y:S05]  /*1980*/  BRA.U UP0, `(.L_x_23) ;  /* 0x0000000100347547 */ /* 0x000fea000b800000 */
[----:B------:R-:W2:Y:S01]  /*1990*/  S2R R0, SR_CgaCtaId ;  /* 0x0000000000007919 */ /* 0x000ea20000008800 */
[----:B------:R-:W-:-:S04]  /*19a0*/  MOV R2, 0x400 ;  /* 0x0000040000027802 */ /* 0x000fc80000000f00 */
[----:B--2---:R-:W-:Y:S02]  /*19b0*/  LEA R0, R0, R2, 0x18 ;  /* 0x0000000200007211 */ /* 0x004fe400078ec0ff */
[----:B------:R-:W-:-:S03]  /*19c0*/  SHF.L.U32 R2, R8, 0x1f, RZ ;  /* 0x0000001f08027819 */ /* 0x000fc600000006ff */
[----:B------:R-:W-:-:S04]  /*19d0*/  IMAD R0, R9, 0x8, R0 ;  /* 0x0000000809007824 */ /* 0x000fc800078e0200 */
[----:B------:R-:W2:Y:S02]  /*19e0*/  SYNCS.PHASECHK.TRANS64.TRYWAIT P0, [R0+URZ+0x100], R2 ;  /* 0x00010002000075a7 */ /* 0x000ea400080011ff */
[----:B--2---:R-:W-:Y:S05]  /*19f0*/  @!P0 BRA `(.L_x_24) ;  /* 0x0000007400148947 */ /* 0x004fea0003800000 */
.L_x_138:
[----:B------:R-:W-:Y:S01]  /*1a00*/  VIADD R9, R9, 0x1 ;  /* 0x0000000109097836 */ /* 0x000fe20000000000 */
[----:B------:R2:W-:Y:S04]  /*1a10*/  SYNCS.ARRIVE.TRANS64.A1T0 RZ, [R0+URZ+0xf0], RZ ;  /* 0x0000f0ff00ff79a7 */ /* 0x0005e800081000ff */
[----:B------:R-:W-:-:S04]  /*1a20*/  ISETP.NE.AND P0, PT, R9, 0x2, PT ;  /* 0x000000020900780c */ /* 0x000fc80003f05270 */
[----:B------:R-:W-:Y:S02]  /*1a30*/  SEL R9, R9, RZ, P0 ;  /* 0x000000ff09097207 */ /* 0x000fe40000000000 */
[----:B--2---:R-:W-:-:S04]  /*1a40*/  SEL R0, RZ, 0x1, P0 ;  /* 0x00000001ff007807 */ /* 0x004fc80000000000 */
[----:B------:R-:W-:-:S07]  /*1a50*/  LOP3.LUT R8, R8, R0, RZ, 0x3c, !PT ;  /* 0x0000000008087212 */ /* 0x000fce00078e3cff */
.L_x_23:
[----:B------:R-:W-:Y:S01]  /*1a60*/  UMOV UR13, 0x400 ;  /* 0x00000400000d7882 */ /* 0x000fe20000000000 */
[----:B------:R-:W-:Y:S01]  /*1a70*/  SHF.L.U32 R0, R12, 0x1f, RZ ;  /* 0x0000001f0c007819 */ /* 0x000fe200000006ff */
[----:B-1----:R-:W-:Y:S02]  /*1a80*/  ULEA UR13, UR47, UR13, 0x18 ;  /* 0x0000000d2f0d7291 */ /* 0x002fe4000f8ec0ff */
[----:B------:R-:W-:Y:S02]  /*1a90*/  UISETP.GE.U32.AND UP0, UPT, UR49, 0x7f, UPT ;  /* 0x0000007f3100788c */ /* 0x000fe4000bf06070 */
[----:B------:R-:W-:Y:S02]  /*1aa0*/  ULEA UR4, UR21, UR13, 0x3 ;  /* 0x0000000d15047291 */ /* 0x000fe4000f8e18ff */
[----:B------:R-:W-:Y:S02]  /*1ab0*/  USHF.L.U32 UR19, UR20, 0x7, URZ ;  /* 0x0000000714137899 */ /* 0x000fe400080006ff */
[----:B------:R-:W-:Y:S01]  /*1ac0*/  ULEA UR35, UR16, UR48, 0x6 ;  /* 0x0000003010237291 */ /* 0x000fe2000f8e30ff */
[----:B------:R-:W-:-:S04]  /*1ad0*/  UMOV UR14, URZ ;  /* 0x000000ff000e7c82 */ /* 0x000fc80008000000 */
[----:B------:R1:W2:Y:S01]  /*1ae0*/  SYNCS.PHASECHK.TRANS64.TRYWAIT P0, [UR4+0x20], R0 ;  /* 0x00002000ff0075a7 */ /* 0x0002a20008001104 */
[----:B------:R-:W-:Y:S06]  /*1af0*/  BRA.U !UP0, `(.L_x_25) ;  /* 0x0000000108f07547 */ /* 0x000fec000b800000 */
[----:B------:R-:W-:Y:S01]  /*1b00*/  UMOV UR15, URZ ;  /* 0x000000ff000f7c82 */ /* 0x000fe20008000000 */
[----:B------:R-:W-:-:S05]  /*1b10*/  UMOV UR4, UR21 ;  /* 0x0000001500047c82 */ /* 0x000fca0008000000 */
.L_x_31:
[----:B------:R-:W-:Y:S01]  /*1b20*/  ULEA UR33, UR4, UR13, 0x3 ;  /* 0x0000000d04217291 */ /* 0x000fe2000f8e18ff */
[----:B--2---:R-:W-:Y:S01]  /*1b30*/  @!P3 MOV R2, 0xc000 ;  /* 0x0000c0000002b802 */ /* 0x004fe20000000f00 */
[----:B--2-4-:R-:W-:Y:S10]  /*1b40*/  @P0 BRA `(.L_x_26) ;  /* 0x00000000000c0947 */ /* 0x014ff40003800000 */
[----:B------:R-:W-:-:S04]  /*1b50*/  SHF.L.U32 R3, R12, 0x1f, RZ ;  /* 0x0000001f0c037819 */ /* 0x000fc800000006ff */
[----:B------:R-:W2:Y:S02]  /*1b60*/  SYNCS.PHASECHK.TRANS64.TRYWAIT P0, [UR33+0x20], R3 ;  /* 0x00002003ff0075a7 */ /* 0x000ea40008001121 */
[----:B--2---:R-:W-:Y:S05]  /*1b70*/  @!P0 BRA `(.L_x_27) ;  /* 0x0000007000c88947 */ /* 0x004fea0003800000 */
.L_x_26:
[----:B------:R2:W-:Y:S01]  /*1b80*/  @!P3 SYNCS.ARRIVE.TRANS64 RZ, [UR33], R2 ;  /* 0x00000002ffffb9a7 */ /* 0x0005e20008000021 */
[----:B------:R-:W-:-:S04]  /*1b90*/  ULOP3.LUT UR5, UR29, 0x2, URZ, 0xfc, !UPT ;  /* 0x000000021d057892 */ /* 0x000fc8000f8efcff */
[----:B------:R-:W-:-:S09]  /*1ba0*/  UISETP.NE.AND UP0, UPT, UR5, 0x2, UPT ;  /* 0x000000020500788c */ /* 0x000fd2000bf05270 */
[----:B------:R-:W-:Y:S05]  /*1bb0*/  BRA.U UP0, `(.L_x_28) ;  /* 0x0000000100047547 */ /* 0x000fea000b800000 */
[----:B------:R-:W-:Y:S05]  /*1bc0*/  BPT.TRAP 0x1 ;  /* 0x000000040000795c */ /* 0x000fea0000300000 */
.L_x_28:
[----:B------:R-:W-:Y:S04]  /*1bd0*/  BSSY.RECONVERGENT B0, `(.L_x_29) ;  /* 0x0000003000007945 */ /* 0x000fe80003800200 */
[----:B------:R-:W-:Y:S05]  /*1be0*/  @P2 BRA `(.L_x_30) ;  /* 0x0000000000042947 */ /* 0x000fea0003800000 */
[----:B------:R-:W-:Y:S05]  /*1bf0*/  BPT.TRAP 0x1 ;  /* 0x000000040000795c */ /* 0x000fea0000300000 */
.L_x_30:
[----:B------:R-:W-:Y:S05]  /*1c00*/  BSYNC.RECONVERGENT B0 ;  /* 0x0000000000007941 */ /* 0x000fea0003800200 */
.L_x_29:
[----:B------:R-:W-:Y:S02]  /*1c10*/  UIADD3 UR5, UPT, UPT, UR4, 0x1, URZ ;  /* 0x0000000104057890 */ /* 0x000fe4000fffe0ff */
[----:B------:R-:W-:Y:S02]  /*1c20*/  ULEA UR24, UR4, UR23, 0xc ;  /* 0x0000001704187291 */ /* 0x000fe4000f8e60ff */
[----:B------:R-:W-:Y:S02]  /*1c30*/  UISETP.NE.AND UP0, UPT, UR5, 0x4, UPT ;  /* 0x000000040500788c */ /* 0x000fe4000bf05270 */
[----:B------:R-:W-:Y:S02]  /*1c40*/  ULEA UR8, UR4, UR13, 0xf ;  /* 0x0000000d04087291 */ /* 0x000fe4000f8e78ff */
[----:B------:R-:W-:Y:S02]  /*1c50*/  USEL UR6, URZ, 0x1, UP0 ;  /* 0x00000001ff067887 */ /* 0x000fe40008000000 */
[----:B------:R-:W-:-:S02]  /*1c60*/  USEL UR21, UR5, URZ, UP0 ;  /* 0x000000ff05157287 */ /* 0x000fc40008000000 */
[----:B------:R-:W-:Y:S02]  /*1c70*/  UIADD3 UR4, UP0, UPT, UR38, 0x180, URZ ;  /* 0x0000018026047890 */ /* 0x000fe4000ff1e0ff */
[----:B------:R-:W-:Y:S01]  /*1c80*/  ULEA UR5, UR21, UR13, 0x3 ;  /* 0x0000000d15057291 */ /* 0x000fe2000f8e18ff */
[----:B------:R-:W-:Y:S01]  /*1c90*/  LOP3.LUT R12, R12, UR6, RZ, 0x3c, !PT ;  /* 0x000000060c0c7c12 */ /* 0x000fe2000f8e3cff */
[----:B------:R-:W-:Y:S02]  /*1ca0*/  USHF.L.U32 UR34, UR15, 0x6, URZ ;  /* 0x000000060f227899 */ /* 0x000fe400080006ff */
[----:B------:R-:W-:Y:S01]  /*1cb0*/  UIADD3 UR6, UP1, UPT, UR38, 0x80, URZ ;  /* 0x0000008026067890 */ /* 0x000fe2000ff3e0ff */
[----:B-1----:R-:W-:Y:S01]  /*1cc0*/  SHF.L.U32 R0, R12, 0x1f, RZ ;  /* 0x0000001f0c007819 */ /* 0x002fe200000006ff */
[----:B------:R-:W-:Y:S02]  /*1cd0*/  ULEA UR24, UR24, UR13, 0x2 ;  /* 0x0000000d18187291 */ /* 0x000fe4000f8e10ff */
[----:B------:R-:W-:Y:S01]  /*1ce0*/  UIADD3 UR15, UPT, UPT, UR15, 0x1, URZ ;  /* 0x000000010f0f7890 */ /* 0x000fe2000fffe0ff */
[----:B------:R3:W4:Y:S01]  /*1cf0*/  SYNCS.PHASECHK.TRANS64.TRYWAIT P0, [UR5+0x20], R0 ;  /* 0x00002000ff0075a7 */ /* 0x0007220008001105 */
[----:B------:R-:W-:-:S02]  /*1d00*/  UIADD3.X UR5, UPT, UPT, URZ, UR39, URZ, UP0, !UPT ;  /* 0x00000027ff057290 */ /* 0x000fc400087fe4ff */
[----:B------:R-:W-:Y:S02]  /*1d10*/  UIADD3.X UR7, UPT, UPT, URZ, UR39, URZ, UP1, !UPT ;  /* 0x00000027ff077290 */ /* 0x000fe40008ffe4ff */
[----:B------:R-:W-:Y:S02]  /*1d20*/  UIADD3 UR32, UPT, UPT, UR24, 0x8800, URZ ;  /* 0x0000880018207890 */ /* 0x000fe4000fffe0ff */
[----:B------:R-:W-:Y:S02]  /*1d30*/  UISETP.NE.AND UP0, UPT, UR15, UR22, UPT ;  /* 0x000000160f00728c */ /* 0x000fe4000bf05270 */
[----:B------:R-:W-:Y:S02]  /*1d40*/  UIADD3 UR26, UPT, UPT, UR34, 0x20, URZ ;  /* 0x00000020221a7890 */ /* 0x000fe4000fffe0ff */
[----:B------:R-:W-:Y:S02]  /*1d50*/  UIADD3 UR24, UPT, UPT, UR24, 0xa800, URZ ;  /* 0x0000a80018187890 */ /* 0x000fe4000fffe0ff */
[----:B------:R-:W-:-:S02]  /*1d60*/  UIADD3 UR16, UPT, UPT, UR8, 0x18800, URZ ;  /* 0x0001880008107890 */ /* 0x000fc4000fffe0ff */
[----:B------:R-:W-:Y:S01]  /*1d70*/  UIADD3 UR8, UPT, UPT, UR8, 0x1c800, URZ ;  /* 0x0001c80008087890 */ /* 0x000fe2000fffe0ff */
[----:B------:R-:W-:Y:S01]  /*1d80*/  UMOV UR10, 0xff0000 ;  /* 0x00ff0000000a7882 */ /* 0x000fe20000000000 */
[----:B------:R-:W-:Y:S01]  /*1d90*/  UMOV UR30, 0x0 ;  /* 0x00000000001e7882 */ /* 0x000fe20000000000 */
[----:B------:R-:W-:Y:S01]  /*1da0*/  UMOV UR31, 0x10000000 ;  /* 0x10000000001f7882 */ /* 0x000fe20000000000 */
[----:B------:R-:W-:Y:S01]  /*1db0*/  UMOV UR25, UR33 ;  /* 0x0000002100197c82 */ /* 0x000fe20008000000 */
[----:B------:R-:W-:Y:S01]  /*1dc0*/  UMOV UR27, UR35 ;  /* 0x00000023001b7c82 */ /* 0x000fe20008000000 */
[----:B------:R-:W-:Y:S01]  /*1dd0*/  UMOV UR28, UR36 ;  /* 0x00000024001c7c82 */ /* 0x000fe20008000000 */
[----:B------:R-:W-:Y:S01]  /*1de0*/  UTMALDG.3D.MULTICAST [UR32], [UR6], UR10, desc[UR30] ;  /* 0x00001e20060073b4 */ /* 0x000fe2000801180a */
[----:B------:R-:W-:Y:S01]  /*1df0*/  UMOV UR17, UR33 ;  /* 0x0000002100117c82 */ /* 0x000fe20008000000 */
[----:B------:R-:W-:Y:S01]  /*1e00*/  UMOV UR20, UR36 ;  /* 0x0000002400147c82 */ /* 0x000fe20008000000 */
[----:B------:R-:W-:Y:S01]  /*1e10*/  UMOV UR18, UR34 ;  /* 0x0000002200127c82 */ /* 0x000fe20008000000 */
[----:B------:R-:W-:Y:S01]  /*1e20*/  UMOV UR11, UR19 ;  /* 0x00000013000b7c82 */ /* 0x000fe20008000000 */
[----:B------:R-:W-:Y:S01]  /*1e30*/  UMOV UR12, UR36 ;  /* 0x00000024000c7c82 */ /* 0x000fe20008000000 */
[----:B------:R-:W-:Y:S01]  /*1e40*/  UMOV UR9, UR33 ;  /* 0x0000002100097c82 */ /* 0x000fe20008000000 */
[----:B------:R-:W-:Y:S01]  /*1e50*/  UMOV UR14, UR22 ;  /* 0x00000016000e7c82 */ /* 0x000fe20008000000 */
[----:B------:R1:W-:Y:S01]  /*1e60*/  UTMALDG.3D.MULTICAST [UR24], [UR6], UR10, desc[UR30] ;  /* 0x00001e18060073b4 */ /* 0x0003e2000801180a */
[----:B------:R-:W-:Y:S01]  /*1e70*/  UTMALDG.3D [UR16], [UR4], desc[UR30] ;  /* 0x00001e10040075b4 */ /* 0x000fe20008011000 */
[----:B-1----:R-:W-:-:S02]  /*1e80*/  UMOV UR10, UR26 ;  /* 0x0000001a000a7c82 */ /* 0x002fc40008000000 */
[----:B------:R1:W-:Y:S02]  /*1e90*/  UTMALDG.3D [UR8], [UR4], desc[UR30] ;  /* 0x00001e08040075b4 */ /* 0x0003e40008011000 */
[----:B-1----:R-:W-:Y:S01]  /*1ea0*/  UMOV UR4, UR21 ;  /* 0x0000001500047c82 */ /* 0x002fe20008000000 */
[----:B---3--:R-:W-:Y:S05]  /*1eb0*/  BRA.U UP0, `(.L_x_31) ;  /* 0xfffffffd00187547 */ /* 0x008fea000b83ffff */
.L_x_25:
[----:B------:R-:W-:Y:S01]  /*1ec0*/  ULEA UR4, UR21, UR13, 0x3 ;  /* 0x0000000d15047291 */ /* 0x000fe2000f8e18ff */
[----:B-1----:R-:W-:Y:S01]  /*1ed0*/  SHF.L.U32 R0, R12, 0x1f, RZ ;  /* 0x0000001f0c007819 */ /* 0x002fe200000006ff */
[----:B------:R-:W-:Y:S01]  /*1ee0*/  @!P1 SYNCS.ARRIVE.TRANS64.A1T0 RZ, [UR13+0x88], RZ ;  /* 0x000088ffffff99a7 */ /* 0x000fe2000810000d */
[----:B------:R-:W-:-:S06]  /*1ef0*/  UISETP.GT.AND UP0, UPT, UR45, UR44, UPT ;  /* 0x0000002c2d00728c */ /* 0x000fcc000bf04270 */
[----:B--2-4-:R1:W2:Y:S03]  /*1f00*/  SYNCS.PHASECHK.TRANS64.TRYWAIT P0, [UR4+0x20], R0 ;  /* 0x00002000ff0075a7 */ /* 0x0142a60008001104 */
[----:B------:R-:W-:Y:S05]  /*1f10*/  BRA.U !UP0, `(.L_x_32) ;  /* 0x0000000108ec7547 */ /* 0x000fea000b800000 */
[----:B------:R-:W-:Y:S01]  /*1f20*/  UIADD3 UR15, UPT, UPT, UR46, UR14, URZ ;  /* 0x0000000e2e0f7290 */ /* 0x000fe2000fffe0ff */
[----:B------:R-:W-:-:S11]  /*1f30*/  UMOV UR4, UR21 ;  /* 0x0000001500047c82 */ /* 0x000fd60008000000 */
.L_x_38:
[----:B------:R-:W-:Y:S01]  /*1f40*/  ULEA UR33, UR4, UR13, 0x3 ;  /* 0x0000000d04217291 */ /* 0x000fe2000f8e18ff */
[----:B--2---:R-:W-:Y:S01]  /*1f50*/  @!P3 MOV R2, 0xc000 ;  /* 0x0000c0000002b802 */ /* 0x004fe20000000f00 */
[----:B--2-4-:R-:W-:Y:S10]  /*1f60*/  @P0 BRA `(.L_x_33) ;  /* 0x00000000000c0947 */ /* 0x014ff40003800000 */
[----:B------:R-:W-:-:S04]  /*1f70*/  SHF.L.U32 R3, R12, 0x1f, RZ ;  /* 0x0000001f0c037819 */ /* 0x000fc800000006ff */
[----:B------:R-:W2:Y:S02]  /*1f80*/  SYNCS.PHASECHK.TRANS64.TRYWAIT P0, [UR33+0x20], R3 ;  /* 0x00002003ff0075a7 */ /* 0x000ea40008001121 */
[----:B--2---:R-:W-:Y:S05]  /*1f90*/  @!P0 BRA `(.L_x_34) ;  /* 0x0000006c00d88947 */ /* 0x004fea0003800000 */
.L_x_33:
[----:B------:R2:W-:Y:S01]  /*1fa0*/  @!P3 SYNCS.ARRIVE.TRANS64 RZ, [UR33], R2 ;  /* 0x00000002ffffb9a7 */ /* 0x0005e20008000021 */
[----:B------:R-:W-:-:S04]  /*1fb0*/  ULOP3.LUT UR5, UR29, 0x2, URZ, 0xfc, !UPT ;  /* 0x000000021d057892 */ /* 0x000fc8000f8efcff */
[----:B------:R-:W-:-:S09]  /*1fc0*/  UISETP.NE.AND UP0, UPT, UR5, 0x2, UPT ;  /* 0x000000020500788c */ /* 0x000fd2000bf05270 */
[----:B------:R-:W-:Y:S05]  /*1fd0*/  BRA.U UP0, `(.L_x_35) ;  /* 0x0000000100047547 */ /* 0x000fea000b800000 */
[----:B------:R-:W-:Y:S05]  /*1fe0*/  BPT.TRAP 0x1 ;  /* 0x000000040000795c */ /* 0x000fea0000300000 */
.L_x_35:
[----:B------:R-:W-:Y:S04]  /*1ff0*/  BSSY.RECONVERGENT B0, `(.L_x_36) ;  /* 0x0000003000007945 */ /* 0x000fe80003800200 */
[----:B------:R-:W-:Y:S05]  /*2000*/  @P2 BRA `(.L_x_37) ;  /* 0x0000000000042947 */ /* 0x000fea0003800000 */
[----:B------:R-:W-:Y:S05]  /*2010*/  BPT.TRAP 0x1 ;  /* 0x000000040000795c */ /* 0x000fea0000300000 */
.L_x_37:
[----:B------:R-:W-:Y:S05]  /*2020*/  BSYNC.RECONVERGENT B0 ;  /* 0x0000000000007941 */ /* 0x000fea0003800200 */
.L_x_36:
        /* <DEDUP_REMOVED lines=42> */
.L_x_32:
[C---:B------:R-:W-:Y:S01]  /*22d0*/  LEA R3, R11.reuse, UR13, 0x3 ;  /* 0x0000000d0b037c11 */ /* 0x040fe2000f8e18ff */
[----:B------:R-:W-:Y:S01]  /*22e0*/  NOP ;  /* 0x0000000000007918 */ /* 0x000fe20000000000 */
[----:B-1----:R-:W-:Y:S02]  /*22f0*/  SHF.L.U32 R0, R10, 0x1f, RZ ;  /* 0x0000001f0a007819 */ /* 0x002fe400000006ff */
[----:B------:R-:W-:Y:S02]  /*2300*/  LEA R4, R11, UR13, 0x4 ;  /* 0x0000000d0b047c11 */ /* 0x000fe4000f8e20ff */
[----:B--2-4-:R-:W1:Y:S02]  /*2310*/  SYNCS.PHASECHK.TRANS64.TRYWAIT P0, [R3+URZ+0x90], R0 ;  /* 0x00009000030075a7 */ /* 0x014e6400080011ff */
[----:B-1----:R-:W-:Y:S05]  /*2320*/  @!P0 BRA `(.L_x_39) ;  /* 0x0000006c000c8947 */ /* 0x002fea0003800000 */
.L_x_141:
[----:B------:R-:W2:Y:S01]  /*2330*/  LDS.128 R4, [R4+0x120] ;  /* 0x0001200004047984 */ /* 0x000ea20000000c00 */
[----:B------:R-:W-:Y:S01]  /*2340*/  UISETP.GE.AND UP0, UPT, UR42, 0x1, UPT ;  /* 0x000000012a00788c */ /* 0x000fe2000bf06270 */
[----:B------:R-:W-:Y:S01]  /*2350*/  @!PT LDS RZ, [RZ] ;  /* 0x00000000fffff984 */ /* 0x000fe20000000800 */
[----:B------:R-:W-:Y:S01]  /*2360*/  @!PT LDS RZ, [RZ] ;  /* 0x00000000fffff984 */ /* 0x000fe20000000800 */
[----:B------:R-:W-:Y:S01]  /*2370*/  @!PT LDS RZ, [RZ] ;  /* 0x00000000fffff984 */ /* 0x000fe20000000800 */
[----:B------:R-:W-:Y:S01]  /*2380*/  @!PT LDS RZ, [RZ] ;  /* 0x00000000fffff984 */ /* 0x000fe20000000800 */
[----:B------:R3:W-:Y:S06]  /*2390*/  MEMBAR.ALL.CTA ;  /* 0x0000000000007992 */ /* 0x0007ec0000008000 */
[----:B---3--:R-:W3:Y:S01]  /*23a0*/  FENCE.VIEW.ASYNC.S ;  /* 0x00000000000073c6 */ /* 0x008ee20000000000 */
[----:B--2---:R-:W-:-:S13]  /*23b0*/  LOP3.LUT P0, RZ, R6, 0x1, RZ, 0xc0, !PT ;  /* 0x0000000106ff7812 */ /* 0x004fda000780c0ff */
[----:B---3--:R-:W-:Y:S01]  /*23c0*/  VOTEU.ANY UP1, P0 ;  /* 0x0000000000ff7886 */ /* 0x008fe20000020100 */
[----:B------:R-:W-:-:S13]  /*23d0*/  PLOP3.LUT P0, PT, PT, PT, UP1, 0x80, 0x8 ;  /* 0x000000000008781c */ /* 0x000fda0003f0f018 */
[----:B-1----:R-:W-:Y:S02]  /*23e0*/  @P0 LOP3.LUT R0, R5, 0xffff, RZ, 0xc0, !PT ;  /* 0x0000ffff05000812 */ /* 0x002fe400078ec0ff */
[----:B------:R-:W-:Y:S02]  /*23f0*/  @P0 MOV R2, R4 ;  /* 0x0000000400020202 */ /* 0x000fe40000000f00 */
[----:B------:R-:W-:Y:S01]  /*2400*/  @P0 R2UR UR5, R0 ;  /* 0x00000000000502ca */ /* 0x000fe200000e0000 */
[----:B------:R-:W-:Y:S01]  /*2410*/  VIADD R0, R3, 0xa0 ;  /* 0x000000a003007836 */ /* 0x000fe20000000000 */
[----:B------:R-:W-:Y:S02]  /*2420*/  @P0 SHF.R.U32.HI R4, RZ, 0x10, R5 ;  /* 0x00000010ff040819 */ /* 0x000fe40000011605 */
[----:B------:R-:W-:Y:S02]  /*2430*/  @P0 R2UR UR6, R2 ;  /* 0x00000000020602ca */ /* 0x000fe400000e0000 */
[----:B------:R-:W-:-:S02]  /*2440*/  PRMT R0, RZ, 0x654, R0 ;  /* 0x00000654ff007816 */ /* 0x000fc40000000000 */
[----:B------:R-:W-:Y:S02]  /*2450*/  @P0 R2UR UR4, R4 ;  /* 0x00000000040402ca */ /* 0x000fe400000e0000 */
[----:B------:R1:W-:Y:S03]  /*2460*/  SYNCS.ARRIVE.TRANS64.RED.A1T0 RZ, [R0+URZ], RZ ;  /* 0x000000ff00ff79a7 */ /* 0x0003e600081004ff */
[----:B------:R-:W-:-:S04]  /*2470*/  @UP1 UMOV UR37, UR5 ;  /* 0x0000000500251c82 */ /* 0x000fc80008000000 */
[----:B------:R-:W-:-:S04]  /*2480*/  @UP1 UMOV UR40, UR6 ;  /* 0x0000000600281c82 */ /* 0x000fc80008000000 */
[----:B------:R-:W-:Y:S01]  /*2490*/  @UP1 UMOV UR36, UR4 ;  /* 0x0000000400241c82 */ /* 0x000fe20008000000 */
[----:B------:R-:W-:Y:S05]  /*24a0*/  BRA.U !UP0, `(.L_x_40) ;  /* 0x0000000108d47547 */ /* 0x000fea000b800000 */
[----:B------:R-:W2:Y:S01]  /*24b0*/  LDCU.128 UR16, c[0x0][0xb10] ;  /* 0x00016200ff1077ac */ /* 0x000ea20008000c00 */
[----:B------:R-:W3:Y:S01]  /*24c0*/  LDCU UR12, c[0x0][0xb20] ;  /* 0x00016400ff0c77ac */ /* 0x000ee20008000800 */
[----:B------:R-:W4:Y:S01]  /*24d0*/  LDCU UR20, c[0x0][0xb0c] ;  /* 0x00016180ff1477ac */ /* 0x000f220008000800 */
[----:B------:R-:W1:Y:S01]  /*24e0*/  LDCU.64 UR8, c[0x0][0xb28] ;  /* 0x00016500ff0877ac */ /* 0x000e620008000a00 */
[----:B------:R-:W-:Y:S02]  /*24f0*/  UISETP.NE.AND UP3, UPT, UR42, 0x1, UPT ;  /* 0x000000012a00788c */ /* 0x000fe4000bf65270 */
[----:B--2---:R-:W-:Y:S02]  /*2500*/  UIMAD.WIDE.U32 UR6, UR41, UR19, URZ ;  /* 0x00000013290672a5 */ /* 0x004fe4000f8e00ff */
[----:B------:R-:W-:Y:S02]  /*2510*/  UIMAD.WIDE.U32 UR4, UR43, UR16, URZ ;  /* 0x000000102b0472a5 */ /* 0x000fe4000f8e00ff */
[----:B------:R-:W-:-:S02]  /*2520*/  UISETP.NE.AND UP0, UPT, UR18, 0x1, UPT ;  /* 0x000000011200788c */ /* 0x000fc4000bf05270 */
[----:B------:R-:W-:Y:S01]  /*2530*/  UIMAD.WIDE.U32 UR24, UR37, UR19, URZ ;  /* 0x00000013251872a5 */ /* 0x000fe2000f8e00ff */
[----:B------:R-:W-:Y:S02]  /*2540*/  UMOV UR6, UR7 ;  /* 0x0000000700067c82 */ /* 0x000fe40008000000 */
[----:B------:R-:W-:Y:S01]  /*2550*/  UMOV UR4, UR5 ;  /* 0x0000000500047c82 */ /* 0x000fe20008000000 */
[----:B---3--:R-:W-:Y:S02]  /*2560*/  USHF.R.U32.HI UR6, URZ, UR12, UR6 ;  /* 0x0000000cff067299 */ /* 0x008fe40008011606 */
[----:B----4-:R-:W-:Y:S02]  /*2570*/  UISETP.NE.AND UP2, UPT, UR20, 0x1, UPT ;  /* 0x000000011400788c */ /* 0x010fe4000bf45270 */
[----:B------:R-:W-:Y:S02]  /*2580*/  USHF.R.U32.HI UR4, URZ, UR17, UR4 ;  /* 0x00000011ff047299 */ /* 0x000fe40008011604 */
[----:B------:R-:W-:-:S02]  /*2590*/  USEL UR5, UR41, UR6, !UP0 ;  /* 0x0000000629057287 */ /* 0x000fc4000c000000 */
[----:B------:R-:W-:Y:S02]  /*25a0*/  USEL UR6, UR43, UR4, !UP2 ;  /* 0x000000042b067287 */ /* 0x000fe4000d000000 */
[----:B-1----:R-:W-:Y:S01]  /*25b0*/  UIMAD.WIDE.U32 UR10, UR5, UR8, URZ ;  /* 0x00000008050a72a5 */ /* 0x002fe2000f8e00ff */
[----:B------:R-:W-:Y:S01]  /*25c0*/  UMOV UR4, UR25 ;  /* 0x0000001900047c82 */ /* 0x000fe20008000000 */
[----:B------:R-:W-:Y:S02]  /*25d0*/  UIMAD.WIDE.U32 UR14, UR40, UR16, URZ ;  /* 0x00000010280e72a5 */ /* 0x000fe4000f8e00ff */
[----:B------:R-:W-:-:S03]  /*25e0*/  UIMAD.WIDE.U32 UR24, UR6, UR8, URZ ;  /* 0x00000008061872a5 */ /* 0x000fc6000f8e00ff */
[----:B------:R-:W-:Y:S01]  /*25f0*/  UMOV UR10, UR11 ;  /* 0x0000000b000a7c82 */ /* 0x000fe20008000000 */
[----:B------:R-:W-:Y:S02]  /*2600*/  USHF.R.U32.HI UR4, URZ, UR12, UR4 ;  /* 0x0000000cff047299 */ /* 0x000fe40008011604 */
[----:B------:R-:W-:Y:S01]  /*2610*/  @UP3 USHF.R.U32.HI UR5, URZ, UR9, UR10 ;  /* 0x00000009ff053299 */ /* 0x000fe2000801160a */
[----:B------:R-:W-:Y:S01]  /*2620*/  UMOV UR14, UR15 ;  /* 0x0000000f000e7c82 */ /* 0x000fe20008000000 */
[----:B------:R-:W-:Y:S01]  /*2630*/  UMOV UR24, UR25 ;  /* 0x0000001900187c82 */ /* 0x000fe20008000000 */
[----:B------:R-:W-:Y:S02]  /*2640*/  USHF.R.U32.HI UR17, URZ, UR17, UR14 ;  /* 0x00000011ff117299 */ /* 0x000fe4000801160e */
[----:B------:R-:W-:Y:S02]  /*2650*/  USEL UR4, UR37, UR4, !UP0 ;  /* 0x0000000425047287 */ /* 0x000fe4000c000000 */
[----:B------:R-:W-:-:S02]  /*2660*/  @UP3 USHF.R.U32.HI UR6, URZ, UR9, UR24 ;  /* 0x00000009ff063299 */ /* 0x000fc40008011618 */
[----:B------:R-:W-:Y:S02]  /*2670*/  UIMAD UR7, UR42, UR5, URZ ;  /* 0x000000052a0772a4 */ /* 0x000fe4000f8e02ff */
[----:B------:R-:W-:Y:S02]  /*2680*/  USEL UR5, UR40, UR17, !UP2 ;  /* 0x0000001128057287 */ /* 0x000fe4000d000000 */
[----:B------:R-:W-:Y:S02]  /*2690*/  UIMAD UR10, UR42, UR6, URZ ;  /* 0x000000062a0a72a4 */ /* 0x000fe4000f8e02ff */
[----:B------:R-:W-:Y:S02]  /*26a0*/  UISETP.GE.AND UP0, UPT, UR4, UR7, UPT ;  /* 0x000000070400728c */ /* 0x000fe4000bf06270 */
[----:B------:R-:W-:Y:S02]  /*26b0*/  UIMAD.WIDE.U32 UR14, UR4, UR8, URZ ;  /* 0x00000008040e72a5 */ /* 0x000fe4000f8e00ff */
[----:B------:R-:W-:-:S02]  /*26c0*/  UISETP.GE.OR UP0, UPT, UR5, UR10, UP0 ;  /* 0x0000000a0500728c */ /* 0x000fc40008706670 */
        /* <DEDUP_REMOVED lines=19> */
.L_x_40:
[----:B------:R-:W2:Y:S02]  /*2800*/  LDCU UR4, c[0x0][0xb30] ;  /* 0x00016600ff0477ac */ /* 0x000ea40008000800 */
[----:B--2---:R-:W-:-:S09]  /*2810*/  UISETP.NE.AND UP0, UPT, UR4, 0x1, UPT ;  /* 0x000000010400788c */ /* 0x004fd2000bf05270 */
[----:B------:R-:W-:Y:S05]  /*2820*/  BRA.U UP0, `(.L_x_41) ;  /* 0x0000000100447547 */ /* 0x000fea000b800000 */
[----:B------:R-:W2:Y:S01]  /*2830*/  LDCU.128 UR8, c[0x0][0xb10] ;  /* 0x00016200ff0877ac */ /* 0x000ea20008000c00 */
[----:B------:R-:W3:Y:S01]  /*2840*/  LDCU UR12, c[0x0][0xb0c] ;  /* 0x00016180ff0c77ac */ /* 0x000ee20008000800 */
[----:B------:R-:W4:Y:S01]  /*2850*/  LDCU UR14, c[0x0][0xb20] ;  /* 0x00016400ff0e77ac */ /* 0x000f220008000800 */
[----:B--2---:R-:W-:Y:S02]  /*2860*/  UIMAD.WIDE.U32 UR6, UR40, UR8, URZ ;  /* 0x00000008280672a5 */ /* 0x004fe4000f8e00ff */
[----:B------:R-:W-:Y:S02]  /*2870*/  UIMAD.WIDE.U32 UR4, UR37, UR11, URZ ;  /* 0x0000000b250472a5 */ /* 0x000fe4000f8e00ff */
[----:B---3--:R-:W-:Y:S02]  /*2880*/  UISETP.NE.AND UP2, UPT, UR12, 0x1, UPT ;  /* 0x000000010c00788c */ /* 0x008fe4000bf45270 */
[----:B------:R-:W-:Y:S01]  /*2890*/  UISETP.NE.AND UP0, UPT, UR10, 0x1, UPT ;  /* 0x000000010a00788c */ /* 0x000fe2000bf05270 */
[----:B------:R-:W-:-:S02]  /*28a0*/  UMOV UR6, UR7 ;  /* 0x0000000700067c82 */ /* 0x000fc40008000000 */
[----:B------:R-:W-:Y:S01]  /*28b0*/  UMOV UR4, UR5 ;  /* 0x0000000500047c82 */ /* 0x000fe20008000000 */
[----:B------:R-:W-:Y:S02]  /*28c0*/  USHF.R.U32.HI UR9, URZ, UR9, UR6 ;  /* 0x00000009ff097299 */ /* 0x000fe40008011606 */
[----:B----4-:R-:W-:Y:S02]  /*28d0*/  USHF.R.U32.HI UR4, URZ, UR14, UR4 ;  /* 0x0000000eff047299 */ /* 0x010fe40008011604 */
[----:B------:R-:W-:Y:S02]  /*28e0*/  USEL UR5, UR40, UR9, !UP2 ;  /* 0x0000000928057287 */ /* 0x000fe4000d000000 */
[----:B------:R-:W-:-:S04]  /*28f0*/  USEL UR4, UR37, UR4, !UP0 ;  /* 0x0000000425047287 */ /* 0x000fc8000c000000 */
[----:B------:R-:W-:Y:S02]  /*2900*/  UIADD3 UR6, UPT, UPT, UR5, -UR4, URZ ;  /* 0x8000000405067290 */ /* 0x000fe4000fffe0ff */
[----:B------:R-:W-:Y:S02]  /*2910*/  UIADD3 UR4, UPT, UPT, -UR5, UR4, URZ ;  /* 0x0000000405047290 */ /* 0x000fe4000fffe1ff */
[----:B------:R-:W-:Y:S02]  /*2920*/  UIMAD UR37, UR6, UR10, UR37 ;  /* 0x0000000a062572a4 */ /* 0x000fe4000f8e0225 */
[----:B------:R-:W-:-:S12]  /*2930*/  UIMAD UR40, UR4, UR12, UR40 ;  /* 0x0000000c042872a4 */ /* 0x000fd8000f8e0228 */
.L_x_41:
[----:B------:R-:W-:Y:S01]  /*2940*/  VIADD R11, R11, 0x1 ;  /* 0x000000010b0b7836 */ /* 0x000fe20000000000 */
[----:B------:R-:W-:Y:S01]  /*2950*/  R2UR UR4, R55 ;  /* 0x00000000370472ca */ /* 0x000fe200000e0000 */
[----:B------:R-:W-:Y:S01]  /*2960*/  UIADD3 UR20, UPT, UPT, UR37, UR63, URZ ;  /* 0x0000003f25147290 */ /* 0x000fe2000fffe0ff */
[----:B------:R-:W-:Y:S02]  /*2970*/  PLOP3.LUT P1, PT, PT, PT, PT, 0x80, 0x8 ;  /* 0x000000000008781c */ /* 0x000fe40003f2f070 */
[----:B------:R-:W-:-:S04]  /*2980*/  ISETP.NE.AND P0, PT, R11, 0x2, PT ;  /* 0x000000020b00780c */ /* 0x000fc80003f05270 */
[----:B-1----:R-:W-:Y:S02]  /*2990*/  SEL R0, RZ, 0x1, P0 ;  /* 0x00000001ff007807 */ /* 0x002fe40000000000 */
[----:B------:R-:W-:Y:S02]  /*29a0*/  SEL R11, R11, RZ, P0 ;  /* 0x000000ff0b0b7207 */ /* 0x000fe40000000000 */
[----:B------:R-:W-:Y:S01]  /*29b0*/  LOP3.LUT R10, R10, R0, RZ, 0x3c, !PT ;  /* 0x000000000a0a7212 */ /* 0x000fe200078e3cff */
[----:B------:R-:W-:Y:S01]  /*29c0*/  UIADD3 UR16, UPT, UPT, UR40, UR4, URZ ;  /* 0x0000000428107290 */ /* 0x000fe2000fffe0ff */
[----:B------:R-:W-:Y:S11]  /*29d0*/  BRA.U UP1, `(.L_x_42) ;  /* 0xffffffed01e07547 */ /* 0x000ff6000b83ffff */
[----:B------:R-:W-:Y:S01]  /*29e0*/  UIADD3 UR13, UPT, UPT, UR13, 0x20, URZ ;  /* 0x000000200d0d7890 */ /* 0x000fe2000fffe0ff */
[----:B------:R-:W-:-:S03]  /*29f0*/  SHF.L.U32 R2, R12, 0x1f, RZ ;  /* 0x0000001f0c027819 */ /* 0x000fc600000006ff */
[----:B------:R-:W-:-:S09]  /*2a00*/  ULEA UR4, UR21, UR13, 0x3 ;  /* 0x0000000d15047291 */ /* 0x000fd2000f8e18ff */
[----:B------:R-:W1:Y:S02]  /*2a10*/  SYNCS.PHASECHK.TRANS64.TRYWAIT P0, [UR4], R2 ;  /* 0x00000002ff0075a7 */ /* 0x000e640008001104 */
[----:B-1----:R-:W-:Y:S05]  /*2a20*/  @!P0 BRA `(.L_x_43) ;  /* 0x0000006400608947 */ /* 0x002fea0003800000 */
.L_x_143:
[----:B------:R-:W-:-:S04]  /*2a30*/  UIADD3 UR4, UPT, UPT, UR21, 0x1, URZ ;  /* 0x0000000115047890 */ /* 0x000fc8000fffe0ff */
[----:B------:R-:W-:-:S04]  /*2a40*/  UISETP.NE.AND UP0, UPT, UR4, 0x4, UPT ;  /* 0x000000040400788c */ /* 0x000fc8000bf05270 */
[----:B------:R-:W-:Y:S02]  /*2a50*/  USEL UR6, URZ, 0x1, UP0 ;  /* 0x00000001ff067887 */ /* 0x000fe40008000000 */
[----:B------:R-:W-:-:S04]  /*2a60*/  USEL UR4, UR4, URZ, UP0 ;  /* 0x000000ff04047287 */ /* 0x000fc80008000000 */
[----:B------:R-:W-:Y:S01]  /*2a70*/  ULEA UR5, UR4, UR13, 0x3 ;  /* 0x0000000d04057291 */ /* 0x000fe2000f8e18ff */
[----:B-1----:R-:W-:-:S04]  /*2a80*/  LOP3.LUT R2, R12, UR6, RZ, 0x3c, !PT ;  /* 0x000000060c027c12 */ /* 0x002fc8000f8e3cff */
[----:B------:R-:W-:-:S04]  /*2a90*/  SHF.L.U32 R3, R2, 0x1f, RZ ;  /* 0x0000001f02037819 */ /* 0x000fc800000006ff */
[----:B------:R-:W1:Y:S02]  /*2aa0*/  SYNCS.PHASECHK.TRANS64.TRYWAIT P0, [UR5], R3 ;  /* 0x00000003ff0075a7 */ /* 0x000e640008001105 */
[----:B-1----:R-:W-:Y:S05]  /*2ab0*/  @!P0 BRA `(.L_x_44) ;  /* 0x0000006400548947 */ /* 0x002fea0003800000 */
.L_x_145:
[----:B------:R-:W-:-:S04]  /*2ac0*/  UIADD3 UR4, UPT, UPT, UR4, 0x1, URZ ;  /* 0x0000000104047890 */ /* 0x000fc8000fffe0ff */
[----:B------:R-:W-:-:S04]  /*2ad0*/  UISETP.NE.AND UP0, UPT, UR4, 0x4, UPT ;  /* 0x000000040400788c */ /* 0x000fc8000bf05270 */
[----:B------:R-:W-:Y:S02]  /*2ae0*/  USEL UR6, URZ, 0x1, UP0 ;  /* 0x00000001ff067887 */ /* 0x000fe40008000000 */
[----:B------:R-:W-:-:S04]  /*2af0*/  USEL UR4, UR4, URZ, UP0 ;  /* 0x000000ff04047287 */ /* 0x000fc80008000000 */
[----:B------:R-:W-:Y:S01]  /*2b00*/  ULEA UR5, UR4, UR13, 0x3 ;  /* 0x0000000d04057291 */ /* 0x000fe2000f8e18ff */
[----:B------:R-:W-:-:S04]  /*2b10*/  LOP3.LUT R2, R2, UR6, RZ, 0x3c, !PT ;  /* 0x0000000602027c12 */ /* 0x000fc8000f8e3cff */
[----:B-1----:R-:W-:-:S04]  /*2b20*/  SHF.L.U32 R3, R2, 0x1f, RZ ;  /* 0x0000001f02037819 */ /* 0x002fc800000006ff */
[----:B------:R-:W1:Y:S02]  /*2b30*/  SYNCS.PHASECHK.TRANS64.TRYWAIT P0, [UR5], R3 ;  /* 0x00000003ff0075a7 */ /* 0x000e640008001105 */
[----:B-1----:R-:W-:Y:S05]  /*2b40*/  @!P0 BRA `(.L_x_45) ;  /* 0x0000006400488947 */ /* 0x002fea0003800000 */
.L_x_147:
[----:B------:R-:W-:-:S04]  /*2b50*/  UIADD3 UR4, UPT, UPT, UR4, 0x1, URZ ;  /* 0x0000000104047890 */ /* 0x000fc8000fffe0ff */
[----:B------:R-:W-:-:S04]  /*2b60*/  UISETP.NE.AND UP0, UPT, UR4, 0x4, UPT ;  /* 0x000000040400788c */ /* 0x000fc8000bf05270 */
[----:B------:R-:W-:Y:S02]  /*2b70*/  USEL UR5, URZ, 0x1, UP0 ;  /* 0x00000001ff057887 */ /* 0x000fe40008000000 */
[----:B------:R-:W-:-:S04]  /*2b80*/  USEL UR4, UR4, URZ, UP0 ;  /* 0x000000ff04047287 */ /* 0x000fc80008000000 */
[----:B------:R-:W-:Y:S01]  /*2b90*/  ULEA UR4, UR4, UR13, 0x3 ;  /* 0x0000000d04047291 */ /* 0x000fe2000f8e18ff */
[----:B------:R-:W-:-:S04]  /*2ba0*/  LOP3.LUT R2, R2, UR5, RZ, 0x3c, !PT ;  /* 0x0000000502027c12 */ /* 0x000fc8000f8e3cff */
[----:B------:R-:W-:Y:S01]  /*2bb0*/  SHF.L.U32 R2, R2, 0x1f, RZ ;  /* 0x0000001f02027819 */ /* 0x000fe200000006ff */
[----:B-1----:R-:W-:-:S07]  /*2bc0*/  IMAD.U32 R0, RZ, RZ, UR4 ;  /* 0x00000004ff007e24 */ /* 0x002fce000f8e00ff */
.L_x_46:
[----:B-1----:R1:W2:Y:S02]  /*2bd0*/  SYNCS.PHASECHK.TRANS64.TRYWAIT P0, [R0+URZ], R2 ;  /* 0x00000002000075a7 */ /* 0x0022a400080011ff */
[----:B--2---:R-:W-:Y:S05]  /*2be0*/  @!P0 NANOSLEEP.SYNCS 0x989680 ;  /* 0x009896800000895d */ /* 0x004fea0003900000 */
[----:B------:R-:W2:Y:S02]  /*2bf0*/  @!P0 SYNCS.PHASECHK.TRANS64 P0, [R0+URZ], R2 ;  /* 0x00000002000085a7 */ /* 0x000ea400080010ff */
[----:B--2---:R-:W-:Y:S05]  /*2c00*/  @P0 EXIT ;  /* 0x000000000000094d */ /* 0x004fea0003800000 */
[----:B------:R-:W-:Y:S05]  /*2c10*/  BRA `(.L_x_46) ;  /* 0xfffffffc00ec7947 */ /* 0x000fea000383ffff */
.L_x_22:
[----:B------:R-:W-:-:S04]  /*2c20*/  UISETP.NE.AND UP0, UPT, UR47, URZ, UPT ;  /* 0x000000ff2f00728c */ /* 0x000fc8000bf05270 */
[----:B------:R-:W-:-:S09]  /*2c30*/  UISETP.NE.OR UP0, UPT, UR17, 0x1, UP0 ;  /* 0x000000011100788c */ /* 0x000fd20008705670 */
[----:B------:R-:W-:Y:S05]  /*2c40*/  BRA.U UP0, `(.L_x_47) ;  /* 0x0000000500487547 */ /* 0x000fea000b800000 */
[----:B------:R-:W-:Y:S01]  /*2c50*/  ISETP.GE.U32.AND P2, PT, R0, 0x8, PT ;  /* 0x000000080000780c */ /* 0x000fe20003f46070 */
[----:B------:R-:W-:Y:S01]  /*2c60*/  IMAD.MOV.U32 R12, RZ, RZ, 0x1 ;  /* 0x00000001ff0c7424 */ /* 0x000fe200078e00ff */
[----:B------:R-:W-:Y:S02]  /*2c70*/  CS2R R10, SRZ ;  /* 0x00000000000a7805 */ /* 0x000fe4000001ff00 */
[----:B------:R-:W-:Y:S01]  /*2c80*/  CS2R R8, SRZ ;  /* 0x0000000000087805 */ /* 0x000fe2000001ff00 */
[----:B------:R-:W-:Y:S01]  /*2c90*/  UMOV UR6, 0x400 ;  /* 0x0000040000067882 */ /* 0x000fe20000000000 */
[----:B------:R-:W-:Y:S01]  /*2ca0*/  UMOV UR5, URZ ;  /* 0x000000ff00057c82 */ /* 0x000fe20008000000 */
[----:B------:R-:W-:-:S12]  /*2cb0*/  ULEA UR6, UR47, UR6, 0x18 ;  /* 0x000000062f067291 */ /* 0x000fd8000f8ec0ff */
.L_x_51:
[----:B------:R-:W-:Y:S02]  /*2cc0*/  LEA R2, R8, UR6, 0x3 ;  /* 0x0000000608027c11 */ /* 0x000fe4000f8e18ff */
[----:B------:R-:W-:-:S03]  /*2cd0*/  SHF.L.U32 R4, R9, 0x1f, RZ ;  /* 0x0000001f09047819 */ /* 0x000fc600000006ff */
[----:B------:R-:W-:Y:S01]  /*2ce0*/  VIADD R5, R2, 0x100 ;  /* 0x0000010002057836 */ /* 0x000fe20000000000 */
[----:B------:R-:W1:Y:S02]  /*2cf0*/  SYNCS.PHASECHK.TRANS64.TRYWAIT P0, [R2+URZ+0xf0], R4 ;  /* 0x0000f004020075a7 */ /* 0x000e6400080011ff */
[----:B-1----:R-:W-:Y:S05]  /*2d00*/  @!P0 BRA `(.L_x_48) ;  /* 0x0000006000f08947 */ /* 0x002fea0003800000 */
.L_x_148:
[----:B------:R-:W-:Y:S01]  /*2d10*/  ULEA UR4, UR5, UR6, 0x3 ;  /* 0x0000000605047291 */ /* 0x000fe2000f8e18ff */
[----:B-1----:R-:W-:Y:S01]  /*2d20*/  PRMT R2, RZ, 0x654, R5 ;  /* 0x00000654ff027816 */ /* 0x002fe20000000005 */
[----:B------:R-:W-:Y:S01]  /*2d30*/  @!P2 IMAD.MOV.U32 R4, RZ, RZ, 0x10 ;  /* 0x00000010ff04a424 */ /* 0x000fe200078e00ff */
[----:B------:R-:W-:Y:S01]  /*2d40*/  SHF.L.U32 R5, R12, 0x1f, RZ ;  /* 0x0000001f0c057819 */ /* 0x000fe200000006ff */
[----:B------:R-:W-:Y:S01]  /*2d50*/  UIADD3 UR7, UPT, UPT, UR4, 0x90, URZ ;  /* 0x0000009004077890 */ /* 0x000fe2000fffe0ff */
[----:B------:R1:W-:Y:S05]  /*2d60*/  SYNCS.ARRIVE.TRANS64.RED.A1T0 RZ, [R2+URZ], RZ ;  /* 0x000000ff02ff79a7 */ /* 0x0003ea00081004ff */
[----:B------:R-:W-:Y:S01]  /*2d70*/  IMAD.U32 R6, RZ, RZ, UR7 ;  /* 0x00000007ff067e24 */ /* 0x000fe2000f8e00ff */
[----:B------:R-:W2:Y:S04]  /*2d80*/  SYNCS.PHASECHK.TRANS64.TRYWAIT P0, [UR4+0xa0], R5 ;  /* 0x0000a005ff0075a7 */ /* 0x000ea80008001104 */
[----:B------:R-:W-:Y:S01]  /*2d90*/  PRMT R6, R0, 0x654, R6 ;  /* 0x0000065400067816 */ /* 0x000fe20000000006 */
[----:B-12---:R-:W-:Y:S06]  /*2da0*/  @!P0 BRA `(.L_x_49) ;  /* 0x0000006000dc8947 */ /* 0x006fec0003800000 */
.L_x_150:
[----:B------:R-:W-:Y:S01]  /*2db0*/  ULEA UR8, UR5, UR6, 0x4 ;  /* 0x0000000605087291 */ /* 0x000fe2000f8e20ff */
[----:B------:R-:W-:Y:S01]  /*2dc0*/  SEL R3, R6, R3, !P2 ;  /* 0x0000000306037207 */ /* 0x000fe20005000000 */
[----:B------:R-:W-:Y:S01]  /*2dd0*/  UIADD3 UR9, UPT, UPT, UR4, 0x90, URZ ;  /* 0x0000009004097890 */ /* 0x000fe2000fffe0ff */
[----:B-1----:R-:W-:Y:S01]  /*2de0*/  LEA R2, R11, UR6, 0x3 ;  /* 0x000000060b027c11 */ /* 0x002fe2000f8e18ff */
[----:B------:R-:W-:Y:S01]  /*2df0*/  UIADD3 UR8, UPT, UPT, UR8, 0x120, URZ ;  /* 0x0000012008087890 */ /* 0x000fe2000fffe0ff */
[----:B------:R1:W-:Y:S01]  /*2e00*/  @!P2 SYNCS.ARRIVE.TRANS64.RED RZ, [R3+URZ], R4 ;  /* 0x0000000403ffa9a7 */ /* 0x0003e200080004ff */
[----:B------:R-:W-:Y:S01]  /*2e10*/  UIADD3 UR4, UPT, UPT, UR5, 0x1, URZ ;  /* 0x0000000105047890 */ /* 0x000fe2000fffe0ff */
[----:B------:R-:W-:-:S03]  /*2e20*/  VIADD R8, R8, 0x1 ;  /* 0x0000000108087836 */ /* 0x000fc60000000000 */
[----:B------:R-:W-:Y:S02]  /*2e30*/  UISETP.NE.AND UP0, UPT, UR4, 0x2, UPT ;  /* 0x000000020400788c */ /* 0x000fe4000bf05270 */
[----:B------:R-:W-:Y:S01]  /*2e40*/  ISETP.NE.AND P0, PT, R8, 0x2, PT ;  /* 0x000000020800780c */ /* 0x000fe20003f05270 */
[----:B------:R-:W-:Y:S06]  /*2e50*/  UGETNEXTWORKID.BROADCAST [UR8], [UR9] ;  /* 0x00000000080073ca */ /* 0x000fec0008000100 */
[----:B------:R-:W-:Y:S02]  /*2e60*/  USEL UR7, URZ, 0x1, UP0 ;  /* 0x00000001ff077887 */ /* 0x000fe40008000000 */
[----:B------:R-:W-:-:S04]  /*2e70*/  USEL UR5, UR4, URZ, UP0 ;  /* 0x000000ff04057287 */ /* 0x000fc80008000000 */
[----:B------:R-:W-:Y:S02]  /*2e80*/  LOP3.LUT R12, R12, UR7, RZ, 0x3c, !PT ;  /* 0x000000070c0c7c12 */ /* 0x000fe4000f8e3cff */
[----:B-1----:R-:W-:-:S04]  /*2e90*/  SHF.L.U32 R4, R10, 0x1f, RZ ;  /* 0x0000001f0a047819 */ /* 0x002fc800000006ff */
[----:B------:R-:W1:Y:S02]  /*2ea0*/  SYNCS.PHASECHK.TRANS64.TRYWAIT P1, [R2+URZ+0x90], R4 ;  /* 0x00009004020075a7 */ /* 0x000e6400080211ff */
[----:B-1----:R-:W-:Y:S05]  /*2eb0*/  @!P1 BRA `(.L_x_50) ;  /* 0x0000006000b09947 */ /* 0x002fea0003800000 */
.L_x_151:
[C---:B-1----:R-:W-:Y:S01]  /*2ec0*/  LEA R4, R11.reuse, UR6, 0x4 ;  /* 0x000000060b047c11 */ /* 0x042fe2000f8e20ff */
[----:B------:R-:W-:Y:S01]  /*2ed0*/  VIADD R2, R2, 0xa0 ;  /* 0x000000a002027836 */ /* 0x000fe20000000000 */
[----:B------:R-:W-:Y:S01]  /*2ee0*/  SEL R8, R8, RZ, P0 ;  /* 0x000000ff08087207 */ /* 0x000fe20000000000 */
[----:B------:R-:W-:-:S03]  /*2ef0*/  VIADD R11, R11, 0x1 ;  /* 0x000000010b0b7836 */ /* 0x000fc60000000000 */
[----:B------:R-:W1:Y:S01]  /*2f00*/  LDS.128 R4, [R4+0x120] ;  /* 0x0001200004047984 */ /* 0x000e620000000c00 */
[----:B------:R-:W-:Y:S02]  /*2f10*/  PRMT R2, RZ, 0x654, R2 ;  /* 0x00000654ff027816 */ /* 0x000fe40000000002 */
[C---:B------:R-:W-:Y:S01]  /*2f20*/  ISETP.NE.AND P1, PT, R11.reuse, 0x2, PT ;  /* 0x000000020b00780c */ /* 0x040fe20003f25270 */
[----:B------:R-:W-:Y:S01]  /*2f30*/  @!PT LDS RZ, [RZ] ;  /* 0x00000000fffff984 */ /* 0x000fe20000000800 */
[----:B------:R-:W-:Y:S01]  /*2f40*/  @!PT LDS RZ, [RZ] ;  /* 0x00000000fffff984 */ /* 0x000fe20000000800 */
[----:B------:R-:W-:Y:S01]  /*2f50*/  @!PT LDS RZ, [RZ] ;  /* 0x00000000fffff984 */ /* 0x000fe20000000800 */
[----:B------:R-:W-:Y:S01]  /*2f60*/  @!PT LDS RZ, [RZ] ;  /* 0x00000000fffff984 */ /* 0x000fe20000000800 */
[----:B------:R2:W-:Y:S06]  /*2f70*/  MEMBAR.ALL.CTA ;  /* 0x0000000000007992 */ /* 0x0005ec0000008000 */
[----:B--2---:R-:W2:Y:S01]  /*2f80*/  FENCE.VIEW.ASYNC.S ;  /* 0x00000000000073c6 */ /* 0x004ea20000000000 */
[----:B------:R-:W-:Y:S01]  /*2f90*/  SEL R11, R11, RZ, P1 ;  /* 0x000000ff0b0b7207 */ /* 0x000fe20000800000 */
[----:B--2---:R2:W-:Y:S01]  /*2fa0*/  SYNCS.ARRIVE.TRANS64.RED.A1T0 RZ, [R2+URZ], RZ ;  /* 0x000000ff02ff79a7 */ /* 0x0045e200081004ff */
[----:B-1----:R-:W-:-:S02]  /*2fb0*/  LOP3.LUT P3, RZ, R6, 0x1, RZ, 0xc0, !PT ;  /* 0x0000000106ff7812 */ /* 0x002fc4000786c0ff */
[----:B------:R-:W-:-:S04]  /*2fc0*/  SEL R4, RZ, 0x1, P1 ;  /* 0x00000001ff047807 */ /* 0x000fc80000800000 */
[----:B------:R-:W-:Y:S02]  /*2fd0*/  LOP3.LUT R10, R10, R4, RZ, 0x3c, !PT ;  /* 0x000000040a0a7212 */ /* 0x000fe400078e3cff */
[----:B--2---:R-:W-:-:S04]  /*2fe0*/  SEL R2, RZ, 0x1, P0 ;  /* 0x00000001ff027807 */ /* 0x004fc80000000000 */
[----:B------:R-:W-:Y:S01]  /*2ff0*/  LOP3.LUT R9, R9, R2, RZ, 0x3c, !PT ;  /* 0x0000000209097212 */ /* 0x000fe200078e3cff */
[----:B------:R-:W-:Y:S06]  /*3000*/  @P3 BRA `(.L_x_51) ;  /* 0xfffffffc002c3947 */ /* 0x000fec000383ffff */
[----:B------:R-:W-:Y:S01]  /*3010*/  ULEA UR4, UR5, UR6, 0x3 ;  /* 0x0000000605047291 */ /* 0x000fe2000f8e18ff */
[----:B------:R-:W-:-:S08]  /*3020*/  SHF.L.U32 R2, R12, 0x1f, RZ ;  /* 0x0000001f0c027819 */ /* 0x000fd000000006ff */
[----:B------:R-:W1:Y:S02]  /*3030*/  SYNCS.PHASECHK.TRANS64 P0, [UR4+0xa0], R2 ;  /* 0x0000a002ff0075a7 */ /* 0x000e640008001004 */
[----:B-1----:R-:W-:Y:S05]  /*3040*/  @P0 BRA `(.L_x_52) ;  /* 0x0000000000080947 */ /* 0x002fea0003800000 */
[----:B------:R-:W1:Y:S02]  /*3050*/  SYNCS.PHASECHK.TRANS64.TRYWAIT P0, [UR4+0xa0], R2 ;  /* 0x0000a002ff0075a7 */ /* 0x000e640008001104 */
[----:B-1----:R-:W-:Y:S05]  /*3060*/  @!P0 BRA `(.L_x_53) ;  /* 0x0000006000588947 */ /* 0x002fea0003800000 */
.L_x_52:
[----:B------:R-:W-:-:S04]  /*3070*/  UIADD3 UR7, UPT, UPT, UR5, 0x1, URZ ;  /* 0x0000000105077890 */ /* 0x000fc8000fffe0ff */
[----:B------:R-:W-:-:S04]  /*3080*/  UISETP.NE.AND UP0, UPT, UR7, 0x2, UPT ;  /* 0x000000020700788c */ /* 0x000fc8000bf05270 */
[----:B------:R-:W-:Y:S02]  /*3090*/  USEL UR8, URZ, 0x1, UP0 ;  /* 0x00000001ff087887 */ /* 0x000fe40008000000 */
[----:B------:R-:W-:-:S04]  /*30a0*/  USEL UR7, UR7, URZ, UP0 ;  /* 0x000000ff07077287 */ /* 0x000fc80008000000 */
[----:B------:R-:W-:Y:S01]  /*30b0*/  ULEA UR7, UR7, UR6, 0x3 ;  /* 0x0000000607077291 */ /* 0x000fe2000f8e18ff */
[----:B-1----:R-:W-:-:S04]  /*30c0*/  LOP3.LUT R2, R12, UR8, RZ, 0x3c, !PT ;  /* 0x000000080c027c12 */ /* 0x002fc8000f8e3cff */
[----:B------:R-:W-:-:S04]  /*30d0*/  SHF.L.U32 R0, R2, 0x1f, RZ ;  /* 0x0000001f02007819 */ /* 0x000fc800000006ff */
[----:B------:R-:W1:Y:S02]  /*30e0*/  SYNCS.PHASECHK.TRANS64 P0, [UR7+0xa0], R0 ;  /* 0x0000a000ff0075a7 */ /* 0x000e640008001007 */
[----:B-1----:R-:W-:Y:S05]  /*30f0*/  @P0 EXIT ;  /* 0x000000000000094d */ /* 0x002fea0003800000 */
[----:B------:R-:W-:Y:S02]  /*3100*/  SHF.L.U32 R2, R2, 0x1f, RZ ;  /* 0x0000001f02027819 */ /* 0x000fe400000006ff */
[----:B------:R-:W-:-:S07]  /*3110*/  MOV R0, UR7 ;  /* 0x0000000700007c02 */ /* 0x000fce0008000f00 */
.L_x_54:
[----:B-1----:R1:W2:Y:S02]  /*3120*/  SYNCS.PHASECHK.TRANS64.TRYWAIT P0, [R0+URZ+0xa0], R2 ;  /* 0x0000a002000075a7 */ /* 0x0022a400080011ff */
[----:B--2---:R-:W-:Y:S05]  /*3130*/  @!P0 NANOSLEEP.SYNCS 0x989680 ;  /* 0x009896800000895d */ /* 0x004fea0003900000 */
[----:B------:R-:W2:Y:S02]  /*3140*/  @!P0 SYNCS.PHASECHK.TRANS64 P0, [R0+URZ+0xa0], R2 ;  /* 0x0000a002000085a7 */ /* 0x000ea400080010ff */
[----:B--2---:R-:W-:Y:S05]  /*3150*/  @P0 EXIT ;  /* 0x000000000000094d */ /* 0x004fea0003800000 */
[----:B------:R-:W-:Y:S05]  /*3160*/  BRA `(.L_x_54) ;  /* 0xfffffffc00ec7947 */ /* 0x000fea000383ffff */
.L_x_47:
[----:B------:R-:W-:Y:S05]  /*3170*/  BRA.U UP4, `(.L_x_55) ;  /* 0x0000001104447547 */ /* 0x000fea000b800000 */
[----:B------:R-:W-:Y:S01]  /*3180*/  UMOV UR4, 0x40 ;  /* 0x0000004000047882 */ /* 0x000fe20000000000 */
[----:B------:R-:W-:Y:S01]  /*3190*/  NOP ;  /* 0x0000000000007918 */ /* 0x000fe20000000000 */
[----:B------:R-:W-:Y:S01]  /*31a0*/  ULEA UR5, UR47, UR4, 0x18 ;  /* 0x000000042f057291 */ /* 0x000fe2000f8ec0ff */
[----:B------:R-:W-:Y:S02]  /*31b0*/  UMOV UR6, 0x400 ;  /* 0x0000040000067882 */ /* 0x000fe40000000000 */
[----:B------:R-:W-:-:S06]  /*31c0*/  ULEA UR6, UR47, UR6, 0x18 ;  /* 0x000000062f067291 */ /* 0x000fcc000f8ec0ff */
[----:B------:R-:W1:Y:S02]  /*31d0*/  LDS.U8 R0, [UR5+0x1c] ;  /* 0x00001c05ff007984 */ /* 0x000e640008000000 */
[----:B-1----:R-:W-:-:S13]  /*31e0*/  ISETP.NE.AND P0, PT, R0, RZ, PT ;  /* 0x000000ff0000720c */ /* 0x002fda0003f05270 */
[----:B------:R-:W-:Y:S05]  /*31f0*/  @P0 BRA `(.L_x_56) ;  /* 0x0000000000580947 */ /* 0x000fea0003800000 */
[----:B------:R-:W-:-:S13]  /*3200*/  ELECT P0, URZ, PT ;  /* 0x0000000000ff782f */ /* 0x000fda0003800000 */
[----:B------:R-:W-:Y:S05]  /*3210*/  @!P0 BRA `(.L_x_57) ;  /* 0x0000000000608947 */ /* 0x000fea0003800000 */
[----:B------:R-:W-:Y:S01]  /*3220*/  UMOV UR4, 0x10 ;  /* 0x0000001000047882 */ /* 0x000fe20000000000 */
[----:B------:R-:W-:Y:S01]  /*3230*/  HFMA2 R0, -RZ, RZ, 0, 5.9604644775390625e-08 ;  /* 0x00000001ff007431 */ /* 0x000fe200000001ff */
[----:B------:R-:W-:-:S03]  /*3240*/  MOV R3, 0xffff ;  /* 0x0000ffff00037802 */ /* 0x000fc60000000f00 */
[----:B------:R-:W-:Y:S04]  /*3250*/  DEPBAR.LE SB1, 0x36 ;  /* 0x00009d800000791a */ /* 0x000fe80000000000 */
[----:B------:R-:W1:Y:S02]  /*3260*/  UTCATOMSWS.FIND_AND_SET.ALIGN UP0, UR4, UR4 ;  /* 0x00000004000475e3 */ /* 0x000e640008000800 */
[----:B-1----:R-:W-:Y:S01]  /*3270*/  MOV R4, UR4 ;  /* 0x0000000400047c02 */ /* 0x002fe20008000f00 */
[----:B------:R-:W-:Y:S06]  /*3280*/  BRA.U UP0, `(.L_x_58) ;  /* 0x0000000100187547 */ /* 0x000fec000b800000 */
.L_x_59:
[----:B------:R-:W-:Y:S05]  /*3290*/  NANOSLEEP 0x64 ;  /* 0x000000640000795d */ /* 0x000fea0003800000 */
[----:B------:R-:W-:-:S05]  /*32a0*/  UMOV UR4, 0x10 ;  /* 0x0000001000047882 */ /* 0x000fca0000000000 */
[----:B------:R-:W-:Y:S04]  /*32b0*/  DEPBAR.LE SB1, 0x36 ;  /* 0x00009d800000791a */ /* 0x000fe80000000000 */
[----:B------:R-:W1:Y:S02]  /*32c0*/  UTCATOMSWS.FIND_AND_SET.ALIGN UP0, UR4, UR4 ;  /* 0x00000004000475e3 */ /* 0x000e640008000800 */
[----:B-1----:R-:W-:Y:S01]  /*32d0*/  MOV R4, UR4 ;  /* 0x0000000400047c02 */ /* 0x002fe20008000f00 */
[----:B------:R-:W-:Y:S05]  /*32e0*/  BRA.U !UP0, `(.L_x_59) ;  /* 0xfffffffd08e87547 */ /* 0x000fea000b83ffff */
.L_x_58:
[-C--:B------:R-:W-:Y:S02]  /*32f0*/  SHF.L.U32 R3, R3, R4.reuse, RZ ;  /* 0x0000000403037219 */ /* 0x080fe400000006ff */
[----:B------:R-:W-:Y:S01]  /*3300*/  SHF.L.U32 R0, R0, R4, RZ ;  /* 0x0000000400007219 */ /* 0x000fe200000006ff */
[----:B------:R-:W-:Y:S02]  /*3310*/  IMAD.SHL.U32 R4, R4, 0x20, RZ ;  /* 0x0000002004047824 */ /* 0x000fe400078e00ff */
[----:B------:R1:W-:Y:S04]  /*3320*/  ATOMS.OR RZ, [UR5+0x14], R3 ;  /* 0x00001403ffff798c */ /* 0x0003e8000b000005 */
[----:B------:R1:W-:Y:S04]  /*3330*/  ATOMS.OR RZ, [UR5+0x18], R0 ;  /* 0x00001800ffff798c */ /* 0x0003e8000b000005 */
[----:B------:R1:W-:Y:S01]  /*3340*/  STS [UR6+0x140], R4 ;  /* 0x00014004ff007988 */ /* 0x0003e20008000806 */
[----:B------:R-:W-:Y:S05]  /*3350*/  BRA `(.L_x_57) ;  /* 0x0000000000107947 */ /* 0x000fea0003800000 */
.L_x_56:
[----:B------:R-:W-:Y:S02]  /*3360*/  MOV R0, 0xffffffff ;  /* 0xffffffff00007802 */ /* 0x000fe40000000f00 */
[----:B------:R-:W-:-:S03]  /*3370*/  MOV R4, 0x33a0 ;  /* 0x000033a000047802 */ /* 0x000fc60000000f00 */
[----:B------:R1:W-:Y:S04]  /*3380*/  STS [UR6+0x140], R0 ;  /* 0x00014000ff007988 */ /* 0x0003e80008000806 */
[----:B-1---5:R-:W-:Y:S05]  /*3390*/  CALL.REL.NOINC `($__internal_1_$__cuda_sm10x_tcgen05_guardrail_trap_phase_invalid_during_alloc) ;  /* 0x0000006400a47944 */ /* 0x022fea0003c00000 */
.L_x_57:
[----:B------:R-:W-:Y:S05]  /*33a0*/  WARPSYNC.ALL ;  /* 0x0000000000007948 */ /* 0x000fea0003800000 */
[----:B------:R-:W2:Y:S01]  /*33b0*/  S2UR UR4, SR_CgaCtaId ;  /* 0x00000000000479c3 */ /* 0x000ea20000008800 */
[----:B------:R-:W-:Y:S01]  /*33c0*/  UMOV UR41, 0x400 ;  /* 0x0000040000297882 */ /* 0x000fe20000000000 */
[----:B------:R-:W-:-:S06]  /*33d0*/  NOP ;  /* 0x0000000000007918 */ /* 0x000fcc0000000000 */
[----:B------:R-:W-:Y:S06]  /*33e0*/  BAR.ARV 0x6, 0xa0 ;  /* 0x0182800000007b1d */ /* 0x000fec0000002000 */
[----:B------:R-:W3:Y:S01]  /*33f0*/  LDCU UR6, c[0x0][0x38c] ;  /* 0x00007180ff0677ac */ /* 0x000ee20008000800 */
[----:B------:R-:W-:Y:S01]  /*3400*/  LOP3.LUT R2, R2, 0xffff, RZ, 0xc0, !PT ;  /* 0x0000ffff02027812 */ /* 0x000fe200078ec0ff */
[----:B------:R-:W-:Y:S01]  /*3410*/  IMAD.MOV.U32 R11, RZ, RZ, 0x1 ;  /* 0x00000001ff0b7424 */ /* 0x000fe200078e00ff */
[----:B------:R-:W-:Y:S01]  /*3420*/  CS2R R8, SRZ ;  /* 0x0000000000087805 */ /* 0x000fe2000001ff00 */
[----:B------:R-:W4:Y:S01]  /*3430*/  LDCU UR7, c[0x0][0x38c] ;  /* 0x00007180ff0777ac */ /* 0x000f220008000800 */
[----:B------:R-:W-:Y:S01]  /*3440*/  R2UR UR42, R2 ;  /* 0x00000000022a72ca */ /* 0x000fe200000e0000 */
[----:B------:R-:W-:Y:S01]  /*3450*/  IMAD.MOV.U32 R10, RZ, RZ, RZ ;  /* 0x000000ffff0a7224 */ /* 0x000fe200078e00ff */
[----:B------:R-:W-:Y:S01]  /*3460*/  UMOV UR45, URZ ;  /* 0x000000ff002d7c82 */ /* 0x000fe20008000000 */
[----:B------:R-:W-:Y:S01]  /*3470*/  UMOV UR39, URZ ;  /* 0x000000ff00277c82 */ /* 0x000fe20008000000 */
[----:B--2---:R-:W-:Y:S01]  /*3480*/  ULEA UR41, UR4, UR41, 0x18 ;  /* 0x0000002904297291 */ /* 0x004fe2000f8ec0ff */
[----:B------:R-:W-:Y:S01]  /*3490*/  UMOV UR62, 0x0 ;  /* 0x00000000003e7882 */ /* 0x000fe20000000000 */
[----:B------:R-:W-:-:S02]  /*34a0*/  UMOV UR63, 0x4200910 ;  /* 0x04200910003f7882 */ /* 0x000fc40000000000 */
[----:B------:R-:W-:Y:S02]  /*34b0*/  UIADD3 UR5, UPT, UPT, UR41, 0x8800, URZ ;  /* 0x0000880029057890 */ /* 0x000fe4000fffe0ff */
[----:B------:R-:W-:Y:S02]  /*34c0*/  UIADD3 UR4, UPT, UPT, UR41, 0x18800, URZ ;  /* 0x0001880029047890 */ /* 0x000fe4000fffe0ff */
[----:B---3--:R-:W-:Y:S01]  /*34d0*/  UIADD3 UR6, UPT, UPT, UR6, 0x3f, URZ ;  /* 0x0000003f06067890 */ /* 0x008fe2000fffe0ff */
[----:B-1----:R-:W1:Y:S01]  /*34e0*/  LDS R0, [UR41+0x140] ;  /* 0x00014029ff007984 */ /* 0x002e620008000800 */
[----:B------:R-:W-:Y:S02]  /*34f0*/  USHF.R.U32.HI UR5, URZ, 0x4, UR5 ;  /* 0x00000004ff057899 */ /* 0x000fe40008011605 */
[----:B------:R-:W-:Y:S02]  /*3500*/  USHF.R.S32.HI UR47, URZ, 0x1f, UR6 ;  /* 0x0000001fff2f7899 */ /* 0x000fe40008011406 */
[----:B------:R-:W-:-:S02]  /*3510*/  USHF.R.U32.HI UR4, URZ, 0x4, UR4 ;  /* 0x00000004ff047899 */ /* 0x000fc40008011604 */
[----:B------:R-:W-:Y:S02]  /*3520*/  ULEA.HI UR47, UR47, UR6, URZ, 0x6 ;  /* 0x000000062f2f7291 */ /* 0x000fe4000f8f30ff */
[----:B------:R-:W-:Y:S02]  /*3530*/  ULOP3.LUT UR5, UR5, 0x3fff, URZ, 0xc0, !UPT ;  /* 0x00003fff05057892 */ /* 0x000fe4000f8ec0ff */
[----:B------:R-:W-:Y:S02]  /*3540*/  USHF.R.S32.HI UR47, URZ, 0x6, UR47 ;  /* 0x00000006ff2f7899 */ /* 0x000fe4000801142f */
[----:B------:R-:W-:Y:S02]  /*3550*/  ULOP3.LUT UR4, UR4, 0x3fff, URZ, 0xc0, !UPT ;  /* 0x00003fff04047892 */ /* 0x000fe4000f8ec0ff */
[----:B------:R-:W-:Y:S01]  /*3560*/  UISETP.LT.AND UP0, UPT, UR47, 0x1, UPT ;  /* 0x000000012f00788c */ /* 0x000fe2000bf01270 */
[----:B------:R-:W-:Y:S01]  /*3570*/  UMOV UR60, 0x0 ;  /* 0x00000000003c7882 */ /* 0x000fe20000000000 */
[----:B------:R-:W-:-:S02]  /*3580*/  UMOV UR61, 0x4200910 ;  /* 0x04200910003d7882 */ /* 0x000fc40000000000 */
[----:B------:R-:W-:Y:S01]  /*3590*/  USEL UR64, UR47, 0x1, !UP0 ;  /* 0x000000012f407887 */ /* 0x000fe2000c000000 */
[----:B------:R-:W-:Y:S01]  /*35a0*/  UMOV UR58, 0x0 ;  /* 0x00000000003a7882 */ /* 0x000fe20000000000 */
[----:B------:R-:W-:Y:S01]  /*35b0*/  UMOV UR59, 0x4200910 ;  /* 0x04200910003b7882 */ /* 0x000fe20000000000 */
[----:B------:R-:W-:Y:S01]  /*35c0*/  UMOV UR56, 0x0 ;  /* 0x0000000000387882 */ /* 0x000fe20000000000 */
[----:B------:R-:W-:Y:S01]  /*35d0*/  UMOV UR57, 0x4200910 ;  /* 0x0420091000397882 */ /* 0x000fe20000000000 */
[----:B------:R-:W-:Y:S01]  /*35e0*/  UMOV UR54, 0x0 ;  /* 0x0000000000367882 */ /* 0x000fe20000000000 */
[----:B------:R-:W-:Y:S01]  /*35f0*/  UMOV UR55, 0x4200910 ;  /* 0x0420091000377882 */ /* 0x000fe20000000000 */
[----:B------:R-:W-:Y:S01]  /*3600*/  UMOV UR52, 0x0 ;  /* 0x0000000000347882 */ /* 0x000fe20000000000 */
[----:B------:R-:W-:Y:S01]  /*3610*/  UMOV UR53, 0x4200910 ;  /* 0x0420091000357882 */ /* 0x000fe20000000000 */
[----:B------:R-:W-:Y:S02]  /*3620*/  ULOP3.LUT UR43, UR5, 0x10000, URZ, 0xfc, !UPT ;  /* 0x00010000052b7892 */ /* 0x000fe4000f8efcff */
[----:B------:R-:W-:-:S02]  /*3630*/  ULOP3.LUT UR44, UR4, 0x10000, URZ, 0xfc, !UPT ;  /* 0x00010000042c7892 */ /* 0x000fc4000f8efcff */
[----:B------:R-:W-:Y:S02]  /*3640*/  UIADD3 UR64, UPT, UPT, -UR64, URZ, URZ ;  /* 0x000000ff40407290 */ /* 0x000fe4000fffe1ff */
[----:B----4-:R-:W-:Y:S01]  /*3650*/  UISETP.GE.AND UP4, UPT, UR7, 0x1, UPT ;  /* 0x000000010700788c */ /* 0x010fe2000bf86270 */
[----:B------:R-:W-:Y:S01]  /*3660*/  UMOV UR50, 0x0 ;  /* 0x0000000000327882 */ /* 0x000fe20000000000 */
[----:B------:R-:W-:Y:S01]  /*3670*/  UMOV UR51, 0x4200910 ;  /* 0x0420091000337882 */ /* 0x000fe20000000000 */
[----:B------:R-:W-:Y:S01]  /*3680*/  UMOV UR48, 0x0 ;  /* 0x0000000000307882 */ /* 0x000fe20000000000 */
[----:B-1----:R-:W-:Y:S01]  /*3690*/  R2UR UR65, R0 ;  /* 0x00000000004172ca */ /* 0x002fe200000e0000 */
[----:B------:R-:W-:-:S14]  /*36a0*/  UMOV UR49, 0x4200910 ;  /* 0x0420091000317882 */ /* 0x000fdc0000000000 */
.L_x_66:
[----:B------:R-:W-:Y:S02]  /*36b0*/  LEA R0, R10, UR41, 0x3 ;  /* 0x000000290a007c11 */ /* 0x000fe4000f8e18ff */
[----:B------:R-:W-:Y:S02]  /*36c0*/  SHF.L.U32 R2, R9, 0x1f, RZ ;  /* 0x0000001f09027819 */ /* 0x000fe400000006ff */
[----:B------:R-:W-:Y:S01]  /*36d0*/  PLOP3.LUT P0, PT, PT, PT, UP4, 0x80, 0x8 ;  /* 0x000000000008781c */ /* 0x000fe20003f0f048 */
[----:B------:R-:W-:Y:S01]  /*36e0*/  VIADD R3, R0, 0xa0 ;  /* 0x000000a000037836 */ /* 0x000fe20000000000 */
[----:B-1----:R-:W1:Y:S02]  /*36f0*/  SYNCS.PHASECHK.TRANS64.TRYWAIT P1, [R0+URZ+0x90], R2 ;  /* 0x00009002000075a7 */ /* 0x002e6400080211ff */
[----:B-1-3--:R-:W-:Y:S09]  /*3700*/  @!P1 BRA `(.L_x_60) ;  /* 0x0000005800c89947 */ /* 0x00aff20003800000 */
.L_x_153:
[----:B------:R-:W-:Y:S01]  /*3710*/  LEA R4, R10, UR41, 0x4 ;  /* 0x000000290a047c11 */ /* 0x000fe2000f8e20ff */
[----:B------:R-:W-:Y:S01]  /*3720*/  @UP4 ULEA UR4, UR39, UR41, 0x3 ;  /* 0x0000002927044291 */ /* 0x000fe2000f8e18ff */
[----:B------:R-:W-:Y:S01]  /*3730*/  PLOP3.LUT P2, PT, PT, PT, PT, 0x80, 0x8 ;  /* 0x000000000008781c */ /* 0x000fe20003f4f070 */
[----:B------:R-:W-:Y:S01]  /*3740*/  ULEA UR46, UR45, UR41, 0x3 ;  /* 0x000000292d2e7291 */ /* 0x000fe2000f8e18ff */
[----:B------:R-:W-:Y:S02]  /*3750*/  PRMT R3, RZ, 0x654, R3 ;  /* 0x00000654ff037816 */ /* 0x000fe40000000003 */
[----:B------:R-:W2:Y:S01]  /*3760*/  LDS.128 R4, [R4+0x120] ;  /* 0x0001200004047984 */ /* 0x000ea20000000c00 */
[----:B-1----:R-:W-:Y:S02]  /*3770*/  @P0 SHF.L.U32 R2, R8, 0x1f, RZ ;  /* 0x0000001f08020819 */ /* 0x002fe400000006ff */
[----:B------:R-:W-:Y:S01]  /*3780*/  SHF.L.U32 R0, R11, 0x1f, RZ ;  /* 0x0000001f0b007819 */ /* 0x000fe200000006ff */
[----:B------:R-:W-:Y:S01]  /*3790*/  @!PT LDS RZ, [RZ] ;  /* 0x00000000fffff984 */ /* 0x000fe20000000800 */
[----:B------:R-:W-:Y:S01]  /*37a0*/  @!PT LDS RZ, [RZ] ;  /* 0x00000000fffff984 */ /* 0x000fe20000000800 */
[----:B------:R-:W-:Y:S01]  /*37b0*/  @!PT LDS RZ, [RZ] ;  /* 0x00000000fffff984 */ /* 0x000fe20000000800 */
[----:B------:R-:W-:Y:S01]  /*37c0*/  @!PT LDS RZ, [RZ] ;  /* 0x00000000fffff984 */ /* 0x000fe20000000800 */
[----:B------:R1:W-:Y:S06]  /*37d0*/  MEMBAR.ALL.CTA ;  /* 0x0000000000007992 */ /* 0x0003ec0000008000 */
[----:B-1----:R-:W1:Y:S02]  /*37e0*/  FENCE.VIEW.ASYNC.S ;  /* 0x00000000000073c6 */ /* 0x002e640000000000 */
[----:B-1----:R1:W-:Y:S01]  /*37f0*/  SYNCS.ARRIVE.TRANS64.RED.A1T0 RZ, [R3+URZ], RZ ;  /* 0x000000ff03ff79a7 */ /* 0x0023e200081004ff */
[----:B------:R1:W3:Y:S01]  /*3800*/  @P0 SYNCS.PHASECHK.TRANS64.TRYWAIT P2, [UR4], R2 ;  /* 0x00000002ff0005a7 */ /* 0x0002e20008041104 */
[----:B------:R-:W-:Y:S01]  /*3810*/  ULEA.HI UR4, UR45, UR45, URZ, 0x1 ;  /* 0x0000002d2d047291 */ /* 0x000fe2000f8f08ff */
[----:B--2---:R-:W-:-:S03]  /*3820*/  LOP3.LUT P1, RZ, R6, 0x1, RZ, 0xc0, !PT ;  /* 0x0000000106ff7812 */ /* 0x004fc6000782c0ff */
[----:B------:R-:W-:Y:S02]  /*3830*/  USHF.L.U32 UR5, UR4, 0x6, URZ ;  /* 0x0000000604057899 */ /* 0x000fe400080006ff */
[----:B------:R-:W-:Y:S02]  /*3840*/  ULOP3.LUT UR36, UR4, 0xffe, URZ, 0xc0, !UPT ;  /* 0x00000ffe04247892 */ /* 0x000fe4000f8ec0ff */
[----:B------:R-:W-:Y:S02]  /*3850*/  ULOP3.LUT UR4, UR5, 0xffffff80, URZ, 0xc0, !UPT ;  /* 0xffffff8005047892 */ /* 0x000fe4000f8ec0ff */
[----:B------:R-:W-:Y:S02]  /*3860*/  UIADD3 UR36, UPT, UPT, -UR36, UR45, URZ ;  /* 0x0000002d24247290 */ /* 0x000fe4000fffe1ff */
[----:B------:R-:W-:Y:S01]  /*3870*/  UIADD3 UR4, UPT, UPT, UR65, UR4, URZ ;  /* 0x0000000441047290 */ /* 0x000fe2000fffe0ff */
[----:B------:R-:W2:Y:S03]  /*3880*/  SYNCS.PHASECHK.TRANS64.TRYWAIT P0, [UR46+0xd0], R0 ;  /* 0x0000d000ff0075a7 */ /* 0x000ea6000800112e */
[----:B------:R-:W-:Y:S01]  /*3890*/  ULEA UR36, UR36, UR4, 0x14 ;  /* 0x0000000424247291 */ /* 0x000fe2000f8ea0ff */
[----:B-123--:R-:W-:Y:S11]  /*38a0*/  @!P0 BRA `(.L_x_61) ;  /* 0x0000005800748947 */ /* 0x00eff60003800000 */
.L_x_155:
[----:B------:R-:W-:Y:S01]  /*38b0*/  IADD3 R10, PT, PT, R10, 0x1, RZ ;  /* 0x000000010a0a7810 */ /* 0x000fe20007ffe0ff */
[----:B------:R-:W-:Y:S06]  /*38c0*/  BRA.U !UP4, `(.L_x_62) ;  /* 0x000000050c107547 */ /* 0x000fec000b800000 */
[----:B------:R-:W-:Y:S01]  /*38d0*/  UPLOP3.LUT UP2, UPT, UPT, UPT, UPT, 0x40, 0x4 ;  /* 0x000000000004789c */ /* 0x000fe20003f4e870 */
[----:B------:R-:W-:Y:S01]  /*38e0*/  UMOV UR38, UR64 ;  /* 0x0000004000267c82 */ /* 0x000fe20008000000 */
[----:B------:R-:W-:Y:S01]  /*38f0*/  UMOV UR37, UR47 ;  /* 0x0000002f00257c82 */ /* 0x000fe20008000000 */
[----:B------:R-:W-:-:S08]  /*3900*/  UMOV UR5, UR39 ;  /* 0x0000002700057c82 */ /* 0x000fd00008000000 */
.L_x_65:
[----:B------:R-:W-:Y:S02]  /*3910*/  UIADD3 UR38, UPT, UPT, UR38, 0x1, URZ ;  /* 0x0000000126267890 */ /* 0x000fe4000fffe0ff */
[----:B------:R-:W-:Y:S02]  /*3920*/  ULEA UR7, UR5, UR41, 0x3 ;  /* 0x0000002905077291 */ /* 0x000fe4000f8e18ff */
[----:B------:R-:W-:Y:S01]  /*3930*/  UISETP.NE.AND UP3, UPT, UR38, URZ, UPT ;  /* 0x000000ff2600728c */ /* 0x000fe2000bf65270 */
[----:B--23--:R-:W-:Y:S10]  /*3940*/  @P2 BRA `(.L_x_63) ;  /* 0x00000000000c2947 */ /* 0x00cff40003800000 */
[----:B-1----:R-:W-:Y:S04]  /*3950*/  SHF.L.U32 R2, R8, 0x1f, RZ ;  /* 0x0000001f08027819 */ /* 0x002fe800000006ff */
[----:B------:R-:W1:Y:S02]  /*3960*/  SYNCS.PHASECHK.TRANS64.TRYWAIT P0, [UR7], R2 ;  /* 0x00000002ff0075a7 */ /* 0x000e640008001107 */
[----:B-1----:R-:W-:Y:S05]  /*3970*/  @!P0 BRA `(.L_x_64) ;  /* 0x0000005800588947 */ /* 0x002fea0003800000 */
.L_x_63:
[----:B------:R-:W-:Y:S01]  /*3980*/  UISETP.NE.AND UP0, UPT, UR37, 0x1, UPT ;  /* 0x000000012500788c */ /* 0x000fe2000bf05270 */
[----:B------:R-:W-:Y:S01]  /*3990*/  PLOP3.LUT P2, PT, PT, PT, PT, 0x80, 0x8 ;  /* 0x000000000008781c */ /* 0x000fe20003f4f070 */
[----:B------:R-:W-:Y:S02]  /*39a0*/  UIADD3 UR4, UPT, UPT, UR5, 0x1, URZ ;  /* 0x0000000105047890 */ /* 0x000fe4000fffe0ff */
[----:B------:R-:W-:Y:S02]  /*39b0*/  UIADD3 UR40, UPT, UPT, UR7, 0x20, URZ ;  /* 0x0000002007287890 */ /* 0x000fe4000fffe0ff */
[----:B------:R-:W-:Y:S01]  /*39c0*/  UISETP.NE.AND UP1, UPT, UR4, 0x4, UPT ;  /* 0x000000040400788c */ /* 0x000fe2000bf25270 */
[----:B------:R-:W-:Y:S01]  /*39d0*/  PLOP3.LUT P0, PT, PT, PT, UP0, 0x80, 0x8 ;  /* 0x000000000008781c */ /* 0x000fe20003f0f008 */
[----:B------:R-:W-:Y:S02]  /*39e0*/  UIADD3 UR37, UPT, UPT, UR37, -0x1, URZ ;  /* 0xffffffff25257890 */ /* 0x000fe4000fffe0ff */
[----:B------:R-:W-:Y:S02]  /*39f0*/  USEL UR6, URZ, 0x1, UP1 ;  /* 0x00000001ff067887 */ /* 0x000fe40008800000 */
[----:B------:R-:W-:Y:S01]  /*3a00*/  USEL UR39, UR4, URZ, UP1 ;  /* 0x000000ff04277287 */ /* 0x000fe20008800000 */
[----:B------:R-:W-:Y:S01]  /*3a10*/  UMOV UR7, 0x40004040 ;  /* 0x4000404000077882 */ /* 0x000fe20000000000 */
[----:B------:R-:W-:Y:S02]  /*3a20*/  UMOV UR35, 0x40004040 ;  /* 0x4000404000237882 */ /* 0x000fe40000000000 */
[----:B------:R-:W-:Y:S01]  /*3a30*/  @UP0 ULEA UR4, UR39, UR41, 0x3 ;  /* 0x0000002927040291 */ /* 0x000fe2000f8e18ff */
[----:B------:R-:W-:Y:S01]  /*3a40*/  LOP3.LUT R8, R8, UR6, RZ, 0x3c, !PT ;  /* 0x0000000608087c12 */ /* 0x000fe2000f8e3cff */
[----:B------:R-:W-:Y:S01]  /*3a50*/  ULEA UR6, UR5, UR44, 0xb ;  /* 0x0000002c05067291 */ /* 0x000fe2000f8e58ff */
[----:B------:R-:W-:Y:S02]  /*3a60*/  UMOV UR33, 0x40004040 ;  /* 0x4000404000217882 */ /* 0x000fe40000000000 */
[----:B-1----:R-:W-:Y:S01]  /*3a70*/  @P0 SHF.L.U32 R0, R8, 0x1f, RZ ;  /* 0x0000001f08000819 */ /* 0x002fe200000006ff */
[----:B------:R-:W-:Y:S02]  /*3a80*/  UIADD3 UR34, UPT, UPT, UR6, 0x2, URZ ;  /* 0x0000000206227890 */ /* 0x000fe4000fffe0ff */
[----:B------:R-:W-:Y:S01]  /*3a90*/  UIADD3 UR30, UPT, UPT, UR6, 0x4, URZ ;  /* 0x00000004061e7890 */ /* 0x000fe2000fffe0ff */
[----:B------:R2:W3:Y:S01]  /*3aa0*/  @P0 SYNCS.PHASECHK.TRANS64.TRYWAIT P2, [UR4], R0 ;  /* 0x00000000ff0005a7 */ /* 0x0004e20008041104 */
[----:B------:R-:W-:Y:S02]  /*3ab0*/  ULEA UR4, UR5, UR43, 0xa ;  /* 0x0000002b05047291 */ /* 0x000fe4000f8e50ff */
[----:B------:R-:W-:Y:S02]  /*3ac0*/  UIADD3 UR26, UPT, UPT, UR6, 0x6, URZ ;  /* 0x00000006061a7890 */ /* 0x000fe4000fffe0ff */
        /* <DEDUP_REMOVED lines=10> */
[----:B------:R-:W-:Y:S01]  /*3b70*/  UIADD3 UR8, UPT, UPT, UR4, 0x206, URZ ;  /* 0x0000020604087890 */ /* 0x000fe2000fffe0ff */
[----:B------:R-:W-:Y:S01]  /*3b80*/  UMOV UR5, 0x40004040 ;  /* 0x4000404000057882 */ /* 0x000fe20000000000 */
[----:B------:R-:W-:Y:S01]  /*3b90*/  UMOV UR31, 0x40004040 ;  /* 0x40004040001f7882 */ /* 0x000fe20000000000 */
[----:B------:R1:W-:Y:S01]  /*3ba0*/  UTCHMMA gdesc[UR4], gdesc[UR6], tmem[UR36], tmem[UR62], idesc[UR63], UP2 ;  /* 0x00ff3e06040075ea */ /* 0x0003e20009000024 */
[----:B------:R-:W-:Y:S01]  /*3bb0*/  UPLOP3.LUT UP2, UPT, UPT, UPT, UPT, 0x80, 0x8 ;  /* 0x000000000008789c */ /* 0x000fe20003f4f070 */
[----:B------:R2:W-:Y:S01]  /*3bc0*/  UTCHMMA gdesc[UR32], gdesc[UR34], tmem[UR36], tmem[UR60], idesc[UR61], UPT ;  /* 0x00ff3c22200075ea */ /* 0x0005e2000b800024 */
[----:B------:R-:W-:Y:S01]  /*3bd0*/  UMOV UR29, 0x40004040 ;  /* 0x40004040001d7882 */ /* 0x000fe20000000000 */
[----:B------:R-:W-:Y:S01]  /*3be0*/  UMOV UR27, 0x40004040 ;  /* 0x40004040001b7882 */ /* 0x000fe20000000000 */
        /* <DEDUP_REMOVED lines=12> */
[----:B------:R-:W-:Y:S01]  /*3cb0*/  UMOV UR9, 0x40004040 ;  /* 0x4000404000097882 */ /* 0x000fe20000000000 */
[----:B------:R2:W-:Y:S01]  /*3cc0*/  UTCHMMA gdesc[UR12], gdesc[UR14], tmem[UR36], tmem[UR50], idesc[UR51], UPT ;  /* 0x00ff320e0c0075ea */ /* 0x0005e2000b800024 */
[----:B------:R2:W-:Y:S01]  /*3cd0*/  UTCHMMA gdesc[UR8], gdesc[UR10], tmem[UR36], tmem[UR48], idesc[UR49], UPT ;  /* 0x00ff300a080075ea */ /* 0x0005e2000b800024 */
[----:B------:R2:W-:Y:S01]  /*3ce0*/  UTCBAR.MULTICAST [UR40], URZ, UR42 ;  /* 0x000000ff280073e9 */ /* 0x0005e2000800082a */
[----:B-1----:R-:W-:Y:S01]  /*3cf0*/  UMOV UR5, UR39 ;  /* 0x0000002700057c82 */ /* 0x002fe20008000000 */
[----:B------:R-:W-:Y:S05]  /*3d00*/  BRA.U UP3, `(.L_x_65) ;  /* 0xfffffffd03007547 */ /* 0x000fea000b83ffff */
.L_x_62:
[----:B------:R-:W-:Y:S01]  /*3d10*/  UIADD3 UR4, UPT, UPT, UR45, 0x1, URZ ;  /* 0x000000012d047890 */ /* 0x000fe2000fffe0ff */
[C---:B------:R-:W-:Y:S01]  /*3d20*/  ISETP.NE.AND P0, PT, R10.reuse, 0x2, PT ;  /* 0x000000020a00780c */ /* 0x040fe20003f05270 */
[----:B------:R-:W-:Y:S02]  /*3d30*/  UIADD3 UR5, UPT, UPT, UR46, 0xb0, URZ ;  /* 0x000000b02e057890 */ /* 0x000fe4000fffe0ff */
[----:B------:R-:W-:Y:S01]  /*3d40*/  UISETP.NE.AND UP0, UPT, UR4, 0x4, UPT ;  /* 0x000000040400788c */ /* 0x000fe2000bf05270 */
[----:B-12---:R-:W-:Y:S02]  /*3d50*/  SEL R0, RZ, 0x1, P0 ;  /* 0x00000001ff007807 */ /* 0x006fe40000000000 */
[----:B------:R-:W-:Y:S01]  /*3d60*/  SEL R10, R10, RZ, P0 ;  /* 0x000000ff0a0a7207 */ /* 0x000fe20000000000 */
[----:B------:R-:W-:Y:S01]  /*3d70*/  USEL UR6, URZ, 0x1, UP0 ;  /* 0x00000001ff067887 */ /* 0x000fe20008000000 */
[----:B------:R-:W-:Y:S01]  /*3d80*/  LOP3.LUT R9, R9, R0, RZ, 0x3c, !PT ;  /* 0x0000000009097212 */ /* 0x000fe200078e3cff */
[----:B------:R-:W-:Y:S01]  /*3d90*/  USEL UR45, UR4, URZ, UP0 ;  /* 0x000000ff042d7287 */ /* 0x000fe20008000000 */
[----:B------:R1:W-:Y:S03]  /*3da0*/  UTCBAR [UR5], URZ ;  /* 0x000000ff050073e9 */ /* 0x0003e600080000ff */
[----:B------:R-:W-:Y:S01]  /*3db0*/  LOP3.LUT R11, R11, UR6, RZ, 0x3c, !PT ;  /* 0x000000060b0b7c12 */ /* 0x000fe2000f8e3cff */
[----:B------:R-:W-:Y:S07]  /*3dc0*/  @P1 BRA `(.L_x_66) ;  /* 0xfffffff800381947 */ /* 0x000fee000383ffff */
[----:B------:R-:W2:Y:S01]  /*3dd0*/  S2UR UR8, SR_CgaCtaId ;  /* 0x00000000000879c3 */ /* 0x000ea20000008800 */
[----:B------:R-:W-:Y:S01]  /*3de0*/  ELECT P0, URZ, PT ;  /* 0x0000000000ff782f */ /* 0x000fe20003800000 */
[----:B------:R-:W-:Y:S01]  /*3df0*/  IMAD.MOV.U32 R0, RZ, RZ, 0x1 ;  /* 0x00000001ff007424 */ /* 0x000fe200078e00ff */
[----:B------:R-:W-:Y:S01]  /*3e00*/  UIADD3 UR41, UPT, UPT, UR41, 0xd0, URZ ;  /* 0x000000d029297890 */ /* 0x000fe2000fffe0ff */
[----:B------:R-:W-:Y:S01]  /*3e10*/  SHF.L.U32 R2, R11, 0x1f, RZ ;  /* 0x0000001f0b027819 */ /* 0x000fe200000006ff */
[----:B------:R-:W-:-:S03]  /*3e20*/  UMOV UR4, 0x40 ;  /* 0x0000004000047882 */ /* 0x000fc60000000000 */
[----:B------:R-:W-:Y:S01]  /*3e30*/  UVIRTCOUNT.DEALLOC.SMPOOL 0x80 ;  /* 0x000000800000784c */ /* 0x000fe20000000000 */
[----:B--2---:R-:W-:Y:S02]  /*3e40*/  ULEA UR8, UR8, UR4, 0x18 ;  /* 0x0000000408087291 */ /* 0x004fe4000f8ec0ff */
[----:B------:R-:W-:-:S07]  /*3e50*/  ULEA UR4, UR45, UR41, 0x3 ;  /* 0x000000292d047291 */ /* 0x000fce000f8e18ff */
[----:B------:R2:W-:Y:S02]  /*3e60*/  @P0 STS.U8 [UR8+0x1c], R0 ;  /* 0x00001c00ff000988 */ /* 0x0005e40008000008 */
[----:B------:R-:W4:Y:S02]  /*3e70*/  SYNCS.PHASECHK.TRANS64.TRYWAIT P0, [UR4], R2 ;  /* 0x00000002ff0075a7 */ /* 0x000f240008001104 */
[----:B--2-4-:R-:W-:Y:S05]  /*3e80*/  @!P0 BRA `(.L_x_67) ;  /* 0x00000054002c8947 */ /* 0x014fea0003800000 */
.L_x_158:
[----:B------:R-:W-:-:S04]  /*3e90*/  UIADD3 UR4, UPT, UPT, UR45, 0x1, URZ ;  /* 0x000000012d047890 */ /* 0x000fc8000fffe0ff */
[----:B------:R-:W-:-:S04]  /*3ea0*/  UISETP.NE.AND UP0, UPT, UR4, 0x4, UPT ;  /* 0x000000040400788c */ /* 0x000fc8000bf05270 */
[----:B------:R-:W-:Y:S02]  /*3eb0*/  USEL UR6, URZ, 0x1, UP0 ;  /* 0x00000001ff067887 */ /* 0x000fe40008000000 */
[----:B------:R-:W-:-:S04]  /*3ec0*/  USEL UR4, UR4, URZ, UP0 ;  /* 0x000000ff04047287 */ /* 0x000fc80008000000 */
[----:B-1----:R-:W-:Y:S01]  /*3ed0*/  ULEA UR5, UR4, UR41, 0x3 ;  /* 0x0000002904057291 */ /* 0x002fe2000f8e18ff */
[----:B--2---:R-:W-:-:S04]  /*3ee0*/  LOP3.LUT R2, R11, UR6, RZ, 0x3c, !PT ;  /* 0x000000060b027c12 */ /* 0x004fc8000f8e3cff */
[----:B------:R-:W-:-:S04]  /*3ef0*/  SHF.L.U32 R3, R2, 0x1f, RZ ;  /* 0x0000001f02037819 */ /* 0x000fc800000006ff */
[----:B------:R-:W1:Y:S02]  /*3f00*/  SYNCS.PHASECHK.TRANS64.TRYWAIT P0, [UR5], R3 ;  /* 0x00000003ff0075a7 */ /* 0x000e640008001105 */
[----:B-1----:R-:W-:Y:S05]  /*3f10*/  @!P0 BRA `(.L_x_68) ;  /* 0x0000005400208947 */ /* 0x002fea0003800000 */
.L_x_160:
        /* <DEDUP_REMOVED lines=9> */
.L_x_162:
[----:B------:R-:W-:-:S04]  /*3fb0*/  UIADD3 UR4, UPT, UPT, UR4, 0x1, URZ ;  /* 0x0000000104047890 */ /* 0x000fc8000fffe0ff */
[----:B------:R-:W-:-:S04]  /*3fc0*/  UISETP.NE.AND UP0, UPT, UR4, 0x4, UPT ;  /* 0x000000040400788c */ /* 0x000fc8000bf05270 */
[----:B------:R-:W-:Y:S02]  /*3fd0*/  USEL UR5, URZ, 0x1, UP0 ;  /* 0x00000001ff057887 */ /* 0x000fe40008000000 */
[----:B------:R-:W-:-:S04]  /*3fe0*/  USEL UR4, UR4, URZ, UP0 ;  /* 0x000000ff04047287 */ /* 0x000fc80008000000 */
[----:B------:R-:W-:Y:S01]  /*3ff0*/  ULEA UR4, UR4, UR41, 0x3 ;  /* 0x0000002904047291 */ /* 0x000fe2000f8e18ff */
[----:B------:R-:W-:-:S04]  /*4000*/  LOP3.LUT R2, R2, UR5, RZ, 0x3c, !PT ;  /* 0x0000000502027c12 */ /* 0x000fc8000f8e3cff */
[----:B------:R-:W-:-:S04]  /*4010*/  SHF.L.U32 R2, R2, 0x1f, RZ ;  /* 0x0000001f02027819 */ /* 0x000fc800000006ff */
[----:B------:R-:W2:Y:S02]  /*4020*/  SYNCS.PHASECHK.TRANS64.TRYWAIT P0, [UR4], R2 ;  /* 0x00000002ff0075a7 */ /* 0x000ea40008001104 */
[----:B--2---:R-:W-:Y:S05]  /*4030*/  @!P0 BRA `(.L_x_70) ;  /* 0x0000005400088947 */ /* 0x004fea0003800000 */
.L_x_164:
[----:B------:R-:W-:Y:S01]  /*4040*/  NOP ;  /* 0x0000000000007918 */ /* 0x000fe20000000000 */
[----:B-1----:R-:W1:Y:S01]  /*4050*/  LDS R0, [UR8+0x14] ;  /* 0x00001408ff007984 */ /* 0x002e620008000800 */
[----:B------:R-:W-:Y:S01]  /*4060*/  ULOP3.LUT UR4, UR65, 0xffff, URZ, 0xc0, !UPT ;  /* 0x0000ffff41047892 */ /* 0x000fe2000f8ec0ff */
[----:B------:R-:W-:Y:S01]  /*4070*/  UMOV UR5, 0xffff ;  /* 0x0000ffff00057882 */ /* 0x000fe20000000000 */
[----:B------:R-:W-:Y:S02]  /*4080*/  UMOV UR6, 0x1 ;  /* 0x0000000100067882 */ /* 0x000fe40000000000 */
[----:B------:R-:W-:-:S04]  /*4090*/  USHF.R.U32.HI UR4, URZ, 0x5, UR4 ;  /* 0x00000005ff047899 */ /* 0x000fc80008011604 */
[----:B------:R-:W-:Y:S02]  /*40a0*/  USHF.L.U32 UR5, UR5, UR4, URZ ;  /* 0x0000000405057299 */ /* 0x000fe400080006ff */
[----:B------:R-:W-:-:S04]  /*40b0*/  USHF.L.U32 UR4, UR6, UR4, URZ ;  /* 0x0000000406047299 */ /* 0x000fc800080006ff */
[----:B-1----:R-:W-:-:S04]  /*40c0*/  LOP3.LUT R0, R0, UR5, RZ, 0xc0, !PT ;  /* 0x0000000500007c12 */ /* 0x002fc8000f8ec0ff */
[----:B------:R-:W-:-:S13]  /*40d0*/  ISETP.NE.AND P0, PT, R0, UR5, PT ;  /* 0x0000000500007c0c */ /* 0x000fda000bf05270 */
[----:B------:R-:W-:Y:S05]  /*40e0*/  @P0 BRA `(.L_x_71) ;  /* 0x0000000000580947 */ /* 0x000fea0003800000 */
[----:B------:R-:W1:Y:S02]  /*40f0*/  LDS R0, [UR8+0x18] ;  /* 0x00001808ff007984 */ /* 0x000e640008000800 */
[----:B-1----:R-:W-:-:S04]  /*4100*/  LOP3.LUT R0, R0, UR4, RZ, 0xc0, !PT ;  /* 0x0000000400007c12 */ /* 0x002fc8000f8ec0ff */
[----:B------:R-:W-:-:S13]  /*4110*/  ISETP.NE.AND P0, PT, R0, UR4, PT ;  /* 0x0000000400007c0c */ /* 0x000fda000bf05270 */
[----:B------:R-:W-:Y:S05]  /*4120*/  @P0 BRA `(.L_x_72) ;  /* 0x00000000003c0947 */ /* 0x000fea0003800000 */
[----:B------:R-:W1:Y:S01]  /*4130*/  S2R R2, SR_LANEID ;  /* 0x0000000000027919 */ /* 0x000e620000000000 */
[----:B------:R-:W-:-:S06]  /*4140*/  ULOP3.LUT UR5, URZ, UR5, URZ, 0x33, !UPT ;  /* 0x00000005ff057292 */ /* 0x000fcc000f8e33ff */
[----:B------:R-:W-:-:S04]  /*4150*/  IMAD.U32 R0, RZ, RZ, UR5 ;  /* 0x00000005ff007e24 */ /* 0x000fc8000f8e00ff */
[----:B------:R2:W4:Y:S02]  /*4160*/  REDUX UR7, R0 ;  /* 0x00000000000773c4 */ /* 0x0005240000000000 */
[----:B------:R1:W-:Y:S01]  /*4170*/  UTCATOMSWS.AND URZ, UR5 ;  /* 0x0000000500ff79e3 */ /* 0x0003e20008000000 */
[----:B--2---:R-:W-:Y:S01]  /*4180*/  LOP3.LUT R0, RZ, UR4, RZ, 0x33, !PT ;  /* 0x00000004ff007c12 */ /* 0x004fe2000f8e33ff */
[----:B------:R-:W-:Y:S02]  /*4190*/  VOTEU.ANY UR4, UPT, PT ;  /* 0x0000000000047886 */ /* 0x000fe400038e0100 */
[----:B------:R-:W-:Y:S02]  /*41a0*/  UFLO.U32 UR4, UR4 ;  /* 0x00000004000472bd */ /* 0x000fe400080e0000 */
[----:B------:R-:W2:Y:S04]  /*41b0*/  REDUX UR6, R0 ;  /* 0x00000000000673c4 */ /* 0x000ea80000000000 */
[----:B-1----:R-:W-:-:S02]  /*41c0*/  ISETP.EQ.U32.AND P0, PT, R2, UR4, PT ;  /* 0x0000000402007c0c */ /* 0x002fc4000bf02070 */
[----:B----4-:R-:W-:-:S11]  /*41d0*/  MOV R2, UR7 ;  /* 0x0000000700027c02 */ /* 0x010fd60008000f00 */
[----:B------:R1:W-:Y:S01]  /*41e0*/  @P0 ATOMS.AND RZ, [UR8+0x14], R2 ;  /* 0x00001402ffff098c */ /* 0x0003e2000a800008 */
[----:B--2---:R-:W-:-:S05]  /*41f0*/  IMAD.U32 R0, RZ, RZ, UR6 ;  /* 0x00000006ff007e24 */ /* 0x004fca000f8e00ff */
[----:B------:R1:W-:Y:S01]  /*4200*/  @P0 ATOMS.AND RZ, [UR8+0x18], R0 ;  /* 0x00001800ffff098c */ /* 0x0003e2000a800008 */
[----:B------:R-:W-:Y:S05]  /*4210*/  BRA `(.L_x_73) ;  /* 0x0000000000147947 */ /* 0x000fea0003800000 */
.L_x_72:
[----:B------:R-:W-:Y:S02]  /*4220*/  MOV R2, 0x4240 ;  /* 0x0000424000027802 */ /* 0x000fe40000000f00 */
[----:B---3-5:R-:W-:Y:S05]  /*4230*/  CALL.REL.NOINC `($__internal_0_$__cuda_sm10x_tcgen05_guardrail_trap_col_being_dealloced_not_returned_by_alloc) ;  /* 0x0000005400f07944 */ /* 0x028fea0003c00000 */
[----:B------:R-:W-:Y:S05]  /*4240*/  BRA `(.L_x_73) ;  /* 0x0000000000087947 */ /* 0x000fea0003800000 */
.L_x_71:
[----:B------:R-:W-:Y:S02]  /*4250*/  MOV R2, 0x4270 ;  /* 0x0000427000027802 */ /* 0x000fe40000000f00 */
[----:B---3-5:R-:W-:Y:S05]  /*4260*/  CALL.REL.NOINC `($__internal_2_$__cuda_sm10x_tcgen05_guardrail_trap_unallocated_columns_being_dealloced) ;  /* 0x0000005400fc7944 */ /* 0x028fea0003c00000 */
.L_x_73:
[----:B------:R-:W-:Y:S01]  /*4270*/  NOP ;  /* 0x0000000000007918 */ /* 0x000fe20000000000 */
[----:B------:R-:W-:Y:S05]  /*4280*/  EXIT ;  /* 0x000000000000794d */ /* 0x000fea0003800000 */
.L_x_55:
[----:B------:R-:W-:-:S09]  /*4290*/  UISETP.NE.OR UP0, UPT, UR17, 0x3, !UP3 ;  /* 0x000000031100788c */ /* 0x000fd2000df05670 */
[----:B------:R-:W-:Y:S05]  /*42a0*/  BRA.U UP0, `(.L_x_74) ;  /* 0x0000001100547547 */ /* 0x000fea000b800000 */
[----:B------:R-:W1:Y:S01]  /*42b0*/  LDCU UR31, c[0x0][0x370] ;  /* 0x00006e00ff1f77ac */ /* 0x000e620008000800 */
[----:B------:R-:W2:Y:S01]  /*42c0*/  LDC.64 R16, c[0x0][0x348] ;  /* 0x0000d200ff107b82 */ /* 0x000ea20000000a00 */
[----:B------:R-:W-:Y:S02]  /*42d0*/  HFMA2 R13, -RZ, RZ, 0, 0 ;  /* 0x00000000ff0d7431 */ /* 0x000fe400000001ff */
[----:B------:R-:W-:Y:S01]  /*42e0*/  IMAD.MOV.U32 R15, RZ, RZ, 0x1 ;  /* 0x00000001ff0f7424 */ /* 0x000fe200078e00ff */
[----:B------:R-:W1:Y:S01]  /*42f0*/  LDCU.128 UR48, c[0x0][0xb10] ;  /* 0x00016200ff3077ac */ /* 0x000e620008000c00 */
[----:B------:R-:W-:Y:S01]  /*4300*/  IMAD.MOV.U32 R14, RZ, RZ, RZ ;  /* 0x000000ffff0e7224 */ /* 0x000fe200078e00ff */
[----:B------:R-:W-:Y:S01]  /*4310*/  MOV R7, 0x2000 ;  /* 0x0000200000077802 */ /* 0x000fe20000000f00 */
[----:B------:R-:W3:Y:S01]  /*4320*/  LDCU UR30, c[0x0][0x374] ;  /* 0x00006e80ff1e77ac */ /* 0x000ee20008000800 */
[----:B------:R-:W4:Y:S01]  /*4330*/  LDC.64 R2, c[0x0][0x888] ;  /* 0x00022200ff027b82 */ /* 0x000f220000000a00 */
[----:B------:R-:W3:Y:S01]  /*4340*/  LDCU UR15, c[0x0][0xb0c] ;  /* 0x00016180ff0f77ac */ /* 0x000ee20008000800 */
[----:B------:R-:W2:Y:S06]  /*4350*/  LDCU UR41, c[0x0][0xb20] ;  /* 0x00016400ff2977ac */ /* 0x000eac0008000800 */
[----:B------:R-:W4:Y:S01]  /*4360*/  LDC.64 R4, c[0x0][0x890] ;  /* 0x00022400ff047b82 */ /* 0x000f220000000a00 */
[----:B------:R-:W2:Y:S01]  /*4370*/  LDCU UR4, c[0x0][0xb30] ;  /* 0x00016600ff0477ac */ /* 0x000ea20008000800 */
[----:B------:R-:W-:Y:S01]  /*4380*/  UMOV UR21, 0x400 ;  /* 0x0000040000157882 */ /* 0x000fe20000000000 */
[----:B-1----:R-:W-:-:S02]  /*4390*/  UIMAD.WIDE.U32 UR6, UR31, UR48, URZ ;  /* 0x000000301f0672a5 */ /* 0x002fc4000f8e00ff */
[----:B---3--:R-:W-:Y:S02]  /*43a0*/  UIMAD.WIDE.U32 UR8, UR30, UR51, URZ ;  /* 0x000000331e0872a5 */ /* 0x008fe4000f8e00ff */
[----:B------:R-:W-:Y:S02]  /*43b0*/  ULEA UR21, UR47, UR21, 0x18 ;  /* 0x000000152f157291 */ /* 0x000fe4000f8ec0ff */
[----:B------:R-:W-:Y:S02]  /*43c0*/  UPLOP3.LUT UP3, UPT, UPT, UPT, UPT, 0x40, 0x4 ;  /* 0x000000000004789c */ /* 0x000fe40003f6e870 */
[----:B------:R-:W-:Y:S01]  /*43d0*/  UIADD3 UR37, UPT, UPT, UR21, 0x58, URZ ;  /* 0x0000005815257890 */ /* 0x000fe2000fffe0ff */
[----:B------:R-:W-:Y:S01]  /*43e0*/  UMOV UR6, UR7 ;  /* 0x0000000700067c82 */ /* 0x000fe20008000000 */
[----:B------:R-:W-:Y:S01]  /*43f0*/  UMOV UR38, UR9 ;  /* 0x0000000900267c82 */ /* 0x000fe20008000000 */
[----:B------:R-:W-:Y:S02]  /*4400*/  UISETP.GE.AND UP0, UPT, UR42, 0x1, UPT ;  /* 0x000000012a00788c */ /* 0x000fe4000bf06270 */
[----:B------:R-:W-:Y:S01]  /*4410*/  UISETP.NE.AND UP4, UPT, UR42, 0x1, UPT ;  /* 0x000000012a00788c */ /* 0x000fe2000bf85270 */
[----:B------:R-:W1:Y:S01]  /*4420*/  LDCU.64 UR22, c[0x0][0xb28] ;  /* 0x00016500ff1677ac */ /* 0x000e620008000a00 */
[----:B------:R-:W-:-:S02]  /*4430*/  UISETP.NE.AND UP6, UPT, UR15, 0x1, UPT ;  /* 0x000000010f00788c */ /* 0x000fc4000bfc5270 */
[----:B------:R-:W-:Y:S02]  /*4440*/  UISETP.NE.AND UP5, UPT, UR50, 0x1, UPT ;  /* 0x000000013200788c */ /* 0x000fe4000bfa5270 */
[----:B------:R-:W-:Y:S02]  /*4450*/  UIADD3 UR33, UPT, UPT, UR21, 0x40, URZ ;  /* 0x0000004015217890 */ /* 0x000fe4000fffe0ff */
[----:B------:R-:W-:Y:S02]  /*4460*/  UIADD3 UR25, UPT, UPT, UR21, 0x48, URZ ;  /* 0x0000004815197890 */ /* 0x000fe4000fffe0ff */
[----:B------:R-:W-:Y:S02]  /*4470*/  UIADD3 UR17, UPT, UPT, UR21, 0x50, URZ ;  /* 0x0000005015117890 */ /* 0x000fe4000fffe0ff */
[----:B------:R-:W-:Y:S02]  /*4480*/  UPRMT UR37, UR47, 0x654, UR37 ;  /* 0x000006542f257896 */ /* 0x000fe40008000025 */
[----:B------:R-:W-:-:S02]  /*4490*/  USHF.R.U32.HI UR39, URZ, UR49, UR6 ;  /* 0x00000031ff277299 */ /* 0x000fc40008011606 */
[----:B--2---:R-:W-:Y:S02]  /*44a0*/  USHF.R.U32.HI UR38, URZ, UR41, UR38 ;  /* 0x00000029ff267299 */ /* 0x004fe40008011626 */
[----:B------:R-:W-:-:S11]  /*44b0*/  UISETP.NE.AND UP2, UPT, UR4, 0x1, UPT ;  /* 0x000000010400788c */ /* 0x000fd6000bf45270 */
.L_x_85:
[C---:B------:R-:W-:Y:S02]  /*44c0*/  LEA R12, R14.reuse, UR21, 0x3 ;  /* 0x000000150e0c7c11 */ /* 0x040fe4000f8e18ff */
[----:B------:R-:W-:Y:S02]  /*44d0*/  SHF.L.U32 R0, R13, 0x1f, RZ ;  /* 0x0000001f0d007819 */ /* 0x000fe400000006ff */
[----:B------:R-:W-:Y:S02]  /*44e0*/  LEA R8, R14, UR21, 0x4 ;  /* 0x000000150e087c11 */ /* 0x000fe4000f8e20ff */
[----:B--2---:R-:W2:Y:S02]  /*44f0*/  SYNCS.PHASECHK.TRANS64.TRYWAIT P0, [R12+URZ+0x90], R0 ;  /* 0x000090000c0075a7 */ /* 0x004ea400080011ff */
[----:B--2---:R-:W-:Y:S05]  /*4500*/  @!P0 BRA `(.L_x_75) ;  /* 0x0000004c00ec8947 */ /* 0x004fea0003800000 */
.L_x_165:
[----:B------:R-:W3:Y:S01]  /*4510*/  LDS.128 R8, [R8+0x120] ;  /* 0x0001200008087984 */ /* 0x000ee20000000c00 */
[----:B------:R-:W-:Y:S01]  /*4520*/  UISETP.GE.AND UP0, UPT, UR42, 0x1, UPT ;  /* 0x000000012a00788c */ /* 0x000fe2000bf06270 */
[----:B------:R-:W-:Y:S01]  /*4530*/  @!PT LDS RZ, [RZ] ;  /* 0x00000000fffff984 */ /* 0x000fe20000000800 */
[----:B------:R-:W-:Y:S01]  /*4540*/  @!PT LDS RZ, [RZ] ;  /* 0x00000000fffff984 */ /* 0x000fe20000000800 */
[----:B------:R-:W-:Y:S01]  /*4550*/  @!PT LDS RZ, [RZ] ;  /* 0x00000000fffff984 */ /* 0x000fe20000000800 */
[----:B------:R-:W-:Y:S01]  /*4560*/  @!PT LDS RZ, [RZ] ;  /* 0x00000000fffff984 */ /* 0x000fe20000000800 */
[----:B------:R1:W-:Y:S06]  /*4570*/  MEMBAR.ALL.CTA ;  /* 0x0000000000007992 */ /* 0x0003ec0000008000 */
[----:B-1----:R-:W1:Y:S01]  /*4580*/  FENCE.VIEW.ASYNC.S ;  /* 0x00000000000073c6 */ /* 0x002e620000000000 */
[----:B---3--:R-:W-:Y:S11]  /*4590*/  LOP3.LUT P0, RZ, R10, 0x1, RZ, 0xc0, !PT ;  /* 0x000000010aff7812 */ /* 0x008ff6000780c0ff */
[----:B------:R-:W-:Y:S02]  /*45a0*/  @!UPT UIADD3 URZ, UPT, UPT, URZ, URZ, URZ ;  /* 0x000000fffffff290 */ /* 0x000fe4000fffe0ff */
[----:B-1----:R-:W-:Y:S01]  /*45b0*/  VOTEU.ANY UP1, P0 ;  /* 0x0000000000ff7886 */ /* 0x002fe20000020100 */
[----:B------:R-:W-:Y:S11]  /*45c0*/  PLOP3.LUT P0, PT, PT, PT, UP1, 0x80, 0x8 ;  /* 0x000000000008781c */ /* 0x000ff60003f0f018 */
[----:B------:R-:W-:Y:S02]  /*45d0*/  @!UPT UIADD3 URZ, UPT, UPT, URZ, URZ, URZ ;  /* 0x000000fffffff290 */ /* 0x000fe4000fffe0ff */
[----:B--2---:R-:W-:Y:S02]  /*45e0*/  @P0 SHF.R.U32.HI R0, RZ, 0x10, R9 ;  /* 0x00000010ff000819 */ /* 0x004fe40000011609 */
[----:B------:R-:W-:Y:S02]  /*45f0*/  @P0 MOV R6, R8 ;  /* 0x0000000800060202 */ /* 0x000fe40000000f00 */
[----:B------:R-:W-:Y:S01]  /*4600*/  @P0 R2UR UR4, R0 ;  /* 0x00000000000402ca */ /* 0x000fe200000e0000 */
[----:B------:R-:W-:Y:S01]  /*4610*/  VIADD R0, R12, 0xa0 ;  /* 0x000000a00c007836 */ /* 0x000fe20000000000 */
[----:B------:R-:W-:Y:S02]  /*4620*/  @P0 LOP3.LUT R8, R9, 0xffff, RZ, 0xc0, !PT ;  /* 0x0000ffff09080812 */ /* 0x000fe400078ec0ff */
[----:B------:R-:W-:Y:S02]  /*4630*/  @P0 R2UR UR6, R6 ;  /* 0x00000000060602ca */ /* 0x000fe400000e0000 */
[----:B------:R-:W-:Y:S02]  /*4640*/  PRMT R0, RZ, 0x654, R0 ;  /* 0x00000654ff007816 */ /* 0x000fe40000000000 */
[----:B------:R-:W-:Y:S02]  /*4650*/  @P0 R2UR UR5, R8 ;  /* 0x00000000080502ca */ /* 0x000fe400000e0000 */
[----:B------:R1:W-:Y:S03]  /*4660*/  SYNCS.ARRIVE.TRANS64.RED.A1T0 RZ, [R0+URZ], RZ ;  /* 0x000000ff00ff79a7 */ /* 0x0003e600081004ff */
[----:B------:R-:W-:Y:S04]  /*4670*/  @UP1 UMOV UR29, UR4 ;  /* 0x00000004001d1c82 */ /* 0x000fe80008000000 */
[----:B------:R-:W-:Y:S04]  /*4680*/  @UP1 UMOV UR14, UR6 ;  /* 0x00000006000e1c82 */ /* 0x000fe80008000000 */
[----:B------:R-:W-:Y:S01]  /*4690*/  @UP1 UMOV UR13, UR5 ;  /* 0x00000005000d1c82 */ /* 0x000fe20008000000 */
[----:B------:R-:W-:Y:S05]  /*46a0*/  BRA.U !UP0, `(.L_x_76) ;  /* 0x0000000108a47547 */ /* 0x000fea000b800000 */
[----:B------:R-:W-:Y:S02]  /*46b0*/  UIMAD.WIDE.U32 UR18, UR13, UR51, URZ ;  /* 0x000000330d1272a5 */ /* 0x000fe4000f8e00ff */
[----:B------:R-:W-:Y:S02]  /*46c0*/  UIMAD.WIDE.U32 UR26, UR14, UR48, URZ ;  /* 0x000000300e1a72a5 */ /* 0x000fe4000f8e00ff */
[----:B------:R-:W-:Y:S02]  /*46d0*/  USEL UR4, UR30, UR38, !UP5 ;  /* 0x000000261e047287 */ /* 0x000fe4000e800000 */
[----:B------:R-:W-:Y:S02]  /*46e0*/  USEL UR7, UR31, UR39, !UP6 ;  /* 0x000000271f077287 */ /* 0x000fe4000f000000 */
[----:B------:R-:W-:Y:S02]  /*46f0*/  UIMAD.WIDE.U32 UR8, UR4, UR22, URZ ;  /* 0x00000016040872a5 */ /* 0x000fe4000f8e00ff */
[----:B------:R-:W-:Y:S01]  /*4700*/  UIMAD.WIDE.U32 UR10, UR7, UR22, URZ ;  /* 0x00000016070a72a5 */ /* 0x000fe2000f8e00ff */
[----:B------:R-:W-:Y:S02]  /*4710*/  UMOV UR5, UR19 ;  /* 0x0000001300057c82 */ /* 0x000fe40008000000 */
[----:B------:R-:W-:Y:S03]  /*4720*/  USHF.R.U32.HI UR6, URZ, UR41, UR5 ;  /* 0x00000029ff067299 */ /* 0x000fe60008011605 */
[----:B------:R-:W-:Y:S01]  /*4730*/  UMOV UR5, UR27 ;  /* 0x0000001b00057c82 */ /* 0x000fe20008000000 */
[----:B------:R-:W-:Y:S02]  /*4740*/  USEL UR6, UR13, UR6, !UP5 ;  /* 0x000000060d067287 */ /* 0x000fe4000e800000 */
[----:B------:R-:W-:Y:S03]  /*4750*/  USHF.R.U32.HI UR12, URZ, UR49, UR5 ;  /* 0x00000031ff0c7299 */ /* 0x000fe60008011605 */
[----:B------:R-:W-:Y:S02]  /*4760*/  UMOV UR5, UR9 ;  /* 0x0000000900057c82 */ /* 0x000fe40008000000 */
[----:B------:R-:W-:Y:S03]  /*4770*/  @UP4 USHF.R.U32.HI UR4, URZ, UR23, UR5 ;  /* 0x00000017ff044299 */ /* 0x000fe60008011605 */
[----:B------:R-:W-:Y:S01]  /*4780*/  UMOV UR5, UR11 ;  /* 0x0000000b00057c82 */ /* 0x000fe20008000000 */
[----:B------:R-:W-:Y:S02]  /*4790*/  UIMAD UR4, UR42, UR4, URZ ;  /* 0x000000042a0472a4 */ /* 0x000fe4000f8e02ff */
[----:B------:R-:W-:Y:S02]  /*47a0*/  @UP4 USHF.R.U32.HI UR7, URZ, UR23, UR5 ;  /* 0x00000017ff074299 */ /* 0x000fe40008011605 */
[----:B------:R-:W-:Y:S02]  /*47b0*/  UIMAD.WIDE.U32 UR10, UR6, UR22, URZ ;  /* 0x00000016060a72a5 */ /* 0x000fe4000f8e00ff */
[----:B------:R-:W-:Y:S02]  /*47c0*/  USEL UR5, UR14, UR12, !UP6 ;  /* 0x0000000c0e057287 */ /* 0x000fe4000f000000 */
[----:B------:R-:W-:Y:S02]  /*47d0*/  UIMAD UR8, UR42, UR7, URZ ;  /* 0x000000072a0872a4 */ /* 0x000fe4000f8e02ff */
[----:B------:R-:W-:Y:S03]  /*47e0*/  UISETP.GE.AND UP0, UPT, UR6, UR4, UPT ;  /* 0x000000040600728c */ /* 0x000fe6000bf06270 */
[----:B------:R-:W-:Y:S01]  /*47f0*/  UMOV UR4, UR11 ;  /* 0x0000000b00047c82 */ /* 0x000fe20008000000 */
[----:B------:R-:W-:Y:S02]  /*4800*/  UISETP.GE.OR UP0, UPT, UR5, UR8, UP0 ;  /* 0x000000080500728c */ /* 0x000fe40008706670 */
[----:B------:R-:W-:Y:S02]  /*4810*/  USHF.R.U32.HI UR4, URZ, UR23, UR4 ;  /* 0x00000017ff047299 */ /* 0x000fe40008011604 */
[----:B------:R-:W-:Y:S02]  /*4820*/  UIMAD.WIDE.U32 UR8, UR5, UR22, URZ ;  /* 0x00000016050872a5 */ /* 0x000fe4000f8e00ff */
[----:B------:R-:W-:Y:S04]  /*4830*/  USEL UR10, UR6, UR4, !UP4 ;  /* 0x00000004060a7287 */ /* 0x000fe8000e000000 */
[----:B------:R-:W-:Y:S01]  /*4840*/  UIADD3 UR11, UPT, UPT, -UR10, URZ, URZ ;  /* 0x000000ff0a0b7290 */ /* 0x000fe2000fffe1ff */
[----:B------:R-:W-:Y:S02]  /*4850*/  @!UP0 UMOV UR4, UR9 ;  /* 0x0000000900048c82 */ /* 0x000fe40008000000 */
[----:B------:R-:W-:Y:S02]  /*4860*/  @!UP0 USHF.R.U32.HI UR4, URZ, UR23, UR4 ;  /* 0x00000017ff048299 */ /* 0x000fe40008011604 */
[----:B------:R-:W-:Y:S02]  /*4870*/  UIMAD UR8, UR42, UR11, UR6 ;  /* 0x0000000b2a0872a4 */ /* 0x000fe4000f8e0206 */
[----:B------:R-:W-:Y:S04]  /*4880*/  @!UP0 USEL UR4, UR5, UR4, !UP4 ;  /* 0x0000000405048287 */ /* 0x000fe8000e000000 */
[----:B------:R-:W-:Y:S02]  /*4890*/  @!UP0 UIMAD UR8, UR7, UR8, UR4 ;  /* 0x00000008070882a4 */ /* 0x000fe4000f8e0204 */
[----:B------:R-:W-:Y:S02]  /*48a0*/  @!UP0 UIADD3 UR9, UPT, UPT, UR10, -UR4, URZ ;  /* 0x800000040a098290 */ /* 0x000fe4000fffe0ff */
[----:B------:R-:W-:Y:S02]  /*48b0*/  UIADD3 UR4, UPT, UPT, -UR5, URZ, URZ ;  /* 0x000000ff05047290 */ /* 0x000fe4000fffe1ff */
[----:B------:R-:W-:Y:S02]  /*48c0*/  UIADD3 UR7, UPT, UPT, -UR6, URZ, URZ ;  /* 0x000000ff06077290 */ /* 0x000fe4000fffe1ff */
[----:B------:R-:W-:Y:S02]  /*48d0*/  @!UP0 UIMAD UR6, UR9, UR42, UR5 ;  /* 0x0000002a090682a4 */ /* 0x000fe4000f8e0205 */
[----:B------:R-:W-:Y:S02]  /*48e0*/  UIMAD UR14, UR15, UR4, UR14 ;  /* 0x000000040f0e72a4 */ /* 0x000fe4000f8e020e */
[----:B------:R-:W-:Y:S01]  /*48f0*/  UIMAD UR13, UR50, UR7, UR13 ;  /* 0x00000007320d72a4 */ /* 0x000fe2000f8e020d */
[----:B------:R-:W-:Y:S02]  /*4900*/  @!UP0 UMOV UR5, UR8 ;  /* 0x0000000800058c82 */ /* 0x000fe40008000000 */
[----:B------:R-:W-:Y:S02]  /*4910*/  UIMAD UR14, UR5, UR15, UR14 ;  /* 0x0000000f050e72a4 */ /* 0x000fe4000f8e020e */
[----:B------:R-:W-:Y:S11]  /*4920*/  UIMAD UR13, UR6, UR50, UR13 ;  /* 0x00000032060d72a4 */ /* 0x000ff6000f8e020d */
[----:B------:R-:W-:Y:S01]  /*4930*/  @!UPT UIADD3 URZ, UPT, UPT, URZ, URZ, URZ ;  /* 0x000000fffffff290 */ /* 0x000fe2000fffe0ff */
.L_x_76:
[----:B------:R-:W2:Y:S01]  /*4940*/  @!UP2 LDCU.128 UR8, c[0x0][0xb10] ;  /* 0x00016200ff08a7ac */ /* 0x000ea20008000c00 */
[C---:B----4-:R-:W-:Y:S02]  /*4950*/  ISETP.NE.U32.AND P1, PT, R4.reuse, RZ, PT ;  /* 0x000000ff0400720c */ /* 0x050fe40003f25070 */
[----:B------:R-:W-:Y:S02]  /*4960*/  ISETP.NE.U32.AND P0, PT, R4, RZ, PT ;  /* 0x000000ff0400720c */ /* 0x000fe40003f05070 */
[C---:B------:R-:W-:Y:S02]  /*4970*/  ISETP.NE.AND.EX P1, PT, R5.reuse, RZ, PT, P1 ;  /* 0x000000ff0500720c */ /* 0x040fe40003f25310 */
[----:B------:R-:W-:Y:S01]  /*4980*/  ISETP.NE.AND.EX P0, PT, R5, RZ, PT, P0 ;  /* 0x000000ff0500720c */ /* 0x000fe20003f05300 */
[----:B------:R-:W3:Y:S01]  /*4990*/  @!UP2 LDCU UR5, c[0x0][0xb0c] ;  /* 0x00016180ff05a7ac */ /* 0x000ee20008000800 */
[----:B------:R-:W-:Y:S01]  /*49a0*/  SHF.L.U32 R9, R15, 0x1f, RZ ;  /* 0x0000001f0f097819 */ /* 0x000fe200000006ff */
[----:B------:R-:W-:Y:S02]  /*49b0*/  USHF.L.U32 UR35, UR16, 0x6, URZ ;  /* 0x0000000610237899 */ /* 0x000fe400080006ff */
[----:B------:R-:W-:Y:S02]  /*49c0*/  USHF.L.U32 UR34, UR20, 0x7, URZ ;  /* 0x0000000714227899 */ /* 0x000fe400080006ff */
[----:B--2---:R-:W-:Y:S07]  /*49d0*/  UIMAD.WIDE.U32 UR6, UR14, UR8, URZ ;  /* 0x000000080e0672a5 */ /* 0x004fee000f8e00ff */
[----:B------:R-:W-:Y:S01]  /*49e0*/  @!UP2 UMOV UR4, UR7 ;  /* 0x000000070004ac82 */ /* 0x000fe20008000000 */
[----:B---3--:R-:W-:Y:S02]  /*49f0*/  @!UP2 UISETP.NE.AND UP0, UPT, UR5, 0x1, UPT ;  /* 0x000000010500a88c */ /* 0x008fe4000bf05270 */
[----:B------:R-:W-:Y:S02]  /*4a00*/  @!UP2 USHF.R.U32.HI UR4, URZ, UR9, UR4 ;  /* 0x00000009ff04a299 */ /* 0x000fe40008011604 */
[----:B------:R-:W-:Y:S02]  /*4a10*/  UIMAD.WIDE.U32 UR6, UR13, UR11, URZ ;  /* 0x0000000b0d0672a5 */ /* 0x000fe4000f8e00ff */
[----:B------:R-:W-:Y:S02]  /*4a20*/  @!UP2 USEL UR8, UR14, UR4, !UP0 ;  /* 0x000000040e08a287 */ /* 0x000fe4000c000000 */
[----:B------:R-:W-:Y:S03]  /*4a30*/  @!UP2 UISETP.NE.AND UP0, UPT, UR10, 0x1, UPT ;  /* 0x000000010a00a88c */ /* 0x000fe6000bf05270 */
[----:B------:R-:W-:Y:S02]  /*4a40*/  @!UP2 UMOV UR6, UR7 ;  /* 0x000000070006ac82 */ /* 0x000fe40008000000 */
[----:B------:R-:W2:Y:S02]  /*4a50*/  @!UP2 LDCU UR4, c[0x0][0xb20] ;  /* 0x00016400ff04a7ac */ /* 0x000ea40008000800 */
[----:B--2---:R-:W-:Y:S04]  /*4a60*/  @!UP2 USHF.R.U32.HI UR6, URZ, UR4, UR6 ;  /* 0x00000004ff06a299 */ /* 0x004fe80008011606 */
[----:B------:R-:W-:Y:S04]  /*4a70*/  @!UP2 USEL UR6, UR13, UR6, !UP0 ;  /* 0x000000060d06a287 */ /* 0x000fe8000c000000 */
[----:B------:R-:W-:Y:S02]  /*4a80*/  @!UP2 UIADD3 UR4, UPT, UPT, -UR8, UR6, URZ ;  /* 0x000000060804a290 */ /* 0x000fe4000fffe1ff */
[----:B------:R-:W-:Y:S02]  /*4a90*/  @!UP2 UIADD3 UR6, UPT, UPT, UR8, -UR6, URZ ;  /* 0x800000060806a290 */ /* 0x000fe4000fffe0ff */
[----:B------:R-:W-:Y:S02]  /*4aa0*/  @!UP2 UIMAD UR14, UR4, UR5, UR14 ;  /* 0x00000005040ea2a4 */ /* 0x000fe4000f8e020e */
[----:B------:R-:W-:Y:S01]  /*4ab0*/  @!UP2 UIMAD UR13, UR6, UR10, UR13 ;  /* 0x0000000a060da2a4 */ /* 0x000fe2000f8e020d */
[----:B------:R-:W-:Y:S11]  /*4ac0*/  BRA.U UP3, `(.L_x_77) ;  /* 0x0000000103107547 */ /* 0x000ff6000b800000 */
[----:B------:R-:W-:Y:S04]  /*4ad0*/  MOV R6, UR40 ;  /* 0x0000002800067c02 */ /* 0x000fe80008000f00 */
[----:B------:R-:W-:Y:S04]  /*4ae0*/  SHF.L.U32 R6, R6, 0x1f, RZ ;  /* 0x0000001f06067819 */ /* 0x000fe800000006ff */
[----:B------:R-:W2:Y:S02]  /*4af0*/  SYNCS.PHASECHK.TRANS64.TRYWAIT P2, [UR21+0x88], R6 ;  /* 0x00008806ff0075a7 */ /* 0x000ea40008041115 */
[----:B--2---:R-:W-:Y:S05]  /*4b00*/  @!P2 BRA `(.L_x_78) ;  /* 0x000000480080a947 */ /* 0x004fea0003800000 */
.L_x_77:
[----:B------:R-:W-:Y:S05]  /*4b10*/  @!P1 BRA `(.L_x_79) ;  /* 0x0000000000309947 */ /* 0x000fea0003800000 */
[----:B------:R-:W-:Y:S01]  /*4b20*/  ISETP.NE.U32.AND P1, PT, R2, RZ, PT ;  /* 0x000000ff0200720c */ /* 0x000fe20003f25070 */
[----:B------:R-:W2:Y:S01]  /*4b30*/  LDCU.64 UR4, c[0x0][0x358] ;  /* 0x00006b00ff0477ac */ /* 0x000ea20008000a00 */
[----:B------:R-:W-:Y:S02]  /*4b40*/  IMAD.MOV.U32 R53, RZ, RZ, 0x1 ;  /* 0x00000001ff357424 */ /* 0x000fe400078e00ff */
[----:B------:R-:W-:Y:S11]  /*4b50*/  ISETP.NE.AND.EX P1, PT, R3, RZ, PT, P1 ;  /* 0x000000ff0300720c */ /* 0x000ff60003f25310 */
[----:B------:R-:W-:Y:S02]  /*4b60*/  @!UPT UIADD3 URZ, UPT, UPT, URZ, URZ, URZ ;  /* 0x000000fffffff290 */ /* 0x000fe4000fffe0ff */
[----:B------:R-:W3:Y:S01]  /*4b70*/  @P1 LDC.64 R10, c[0x0][0x888] ;  /* 0x00022200ff0a1b82 */ /* 0x000ee20000000a00 */
[----:B-1----:R-:W-:Y:S04]  /*4b80*/  @P1 IMAD R0, R4, UR36, RZ ;  /* 0x0000002404001c24 */ /* 0x002fe8000f8e02ff */
[----:B---3--:R-:W-:Y:S04]  /*4b90*/  @P1 IMAD.WIDE R10, R0, 0x4, R10 ;  /* 0x00000004000a1825 */ /* 0x008fe800078e020a */
[----:B------:R-:W-:Y:S01]  /*4ba0*/  HFMA2 R0, -RZ, RZ, 0, 5.9604644775390625e-08 ;  /* 0x00000001ff007431 */ /* 0x000fe200000001ff */
[----:B--2--5:R2:W5:Y:S04]  /*4bb0*/  @P1 LDG.E R27, desc[UR4][R10.64] ;  /* 0x000000040a1b1981 */ /* 0x024568000c1e1900 */
[----:B------:R-:W-:Y:S01]  /*4bc0*/  @!P1 PRMT R53, R0, 0x7610, R53 ;  /* 0x0000761000359816 */ /* 0x000fe20000000035 */
[----:B--2---:R-:W3:Y:S06]  /*4bd0*/  @!P1 LDC R27, c[0x0][0x880] ;  /* 0x00022000ff1b9b82 */ /* 0x004eec0000000800 */
.L_x_79:
[----:B---3-5:R-:W-:Y:S01]  /*4be0*/  @!P0 FSETP.EQ.AND P1, PT, R27, RZ, PT ;  /* 0x000000ff1b00820b */ /* 0x028fe20003f22000 */
[----:B------:R-:W-:Y:S01]  /*4bf0*/  @!UPT UIADD3 URZ, UPT, UPT, URZ, URZ, URZ ;  /* 0x000000fffffff290 */ /* 0x000fe2000fffe0ff */
[----:B------:R-:W-:Y:S11]  /*4c00*/  @!P0 BRA `(.L_x_80) ;  /* 0x0000000000188947 */ /* 0x000ff60003800000 */
[----:B------:R-:W-:Y:S02]  /*4c10*/  LOP3.LUT P0, RZ, R53, 0xff, RZ, 0xc0, !PT ;  /* 0x000000ff35ff7812 */ /* 0x000fe4000780c0ff */
[----:B------:R-:W-:Y:S04]  /*4c20*/  ISETP.NE.U32.AND P1, PT, R2, RZ, PT ;  /* 0x000000ff0200720c */ /* 0x000fe80003f25070 */
[----:B------:R-:W-:Y:S04]  /*4c30*/  ISETP.NE.AND.EX P1, PT, R3, RZ, PT, P1 ;  /* 0x000000ff0300720c */ /* 0x000fe80003f25310 */
[----:B------:R-:W-:Y:S03]  /*4c40*/  PLOP3.LUT P1, PT, P1, PT, PT, 0x8, 0x80 ;  /* 0x000000000080781c */ /* 0x000fe60000f2e170 */
[----:B------:R-:W-:Y:S11]  /*4c50*/  @P0 FSETP.EQ.AND P1, PT, R27, RZ, PT ;  /* 0x000000ff1b00020b */ /* 0x000ff60003f22000 */
[----:B------:R-:W-:Y:S02]  /*4c60*/  @!UPT UIADD3 URZ, UPT, UPT, URZ, URZ, URZ ;  /* 0x000000fffffff290 */ /* 0x000fe4000fffe0ff */
.L_x_80:
[----:B------:R-:W2:Y:S01]  /*4c70*/  SYNCS.PHASECHK.TRANS64.TRYWAIT P2, [UR21+0x60], R9 ;  /* 0x00006009ff0075a7 */ /* 0x000ea20008041115 */
[----:B------:R-:W-:Y:S04]  /*4c80*/  ELECT P0, URZ, PT ;  /* 0x0000000000ff782f */ /* 0x000fe80003800000 */
[----:B------:R-:W-:Y:S11]  /*4c90*/  PLOP3.LUT P1, PT, P1, P0, PT, 0xf2, 0x2f ;  /* 0x00000000002f781c */ /* 0x000ff60000f21e72 */
[----:B------:R-:W-:Y:S02]  /*4ca0*/  @!UPT UIADD3 URZ, UPT, UPT, URZ, URZ, URZ ;  /* 0x000000fffffff290 */ /* 0x000fe4000fffe0ff */
[----:B------:R-:W-:Y:S05]  /*4cb0*/  @!P1 IADD3 R8, P0, PT, R16, 0x580, RZ ;  /* 0x0000058010089810 */ /* 0x000fea0007f1e0ff */
[----:B-1----:R-:W-:Y:S01]  /*4cc0*/  @!P1 IMAD.X R6, RZ, RZ, R17, P0 ;  /* 0x000000ffff069224 */ /* 0x002fe200000e0611 */
[----:B--2---:R-:W-:Y:S07]  /*4cd0*/  @!P2 BRA `(.L_x_81) ;  /* 0x000000480024a947 */ /* 0x004fee0003800000 */
.L_x_168:
[----:B------:R-:W-:Y:S01]  /*4ce0*/  @!P1 R2UR UR5, R8 ;  /* 0x00000000080592ca */ /* 0x000fe200000e0000 */
[----:B------:R-:W-:Y:S01]  /*4cf0*/  VOTEU.ALL UP0, P1 ;  /* 0x0000000000ff7886 */ /* 0x000fe20000800000 */
[----:B------:R-:W-:Y:S01]  /*4d00*/  @!P1 R2UR UR4, R6 ;  /* 0x00000000060492ca */ /* 0x000fe200000e0000 */
[----:B-1----:R-:W-:Y:S01]  /*4d10*/  @!P1 IMAD.MOV.U32 R0, RZ, RZ, 0x2000 ;  /* 0x00002000ff009424 */ /* 0x002fe200078e00ff */
[----:B------:R-:W-:Y:S01]  /*4d20*/  UMOV UR8, 0x0 ;  /* 0x0000000000087882 */ /* 0x000fe20000000000 */
[----:B------:R-:W-:Y:S01]  /*4d30*/  UMOV UR9, 0x10000000 ;  /* 0x1000000000097882 */ /* 0x000fe20000000000 */
[----:B------:R-:W-:Y:S01]  /*4d40*/  @!UP0 UIADD3 UR32, UPT, UPT, UR21, 0x400, URZ ;  /* 0x0000040015208890 */ /* 0x000fe2000fffe0ff */
[----:B------:R-:W-:Y:S01]  /*4d50*/  @!P1 IADD3 R8, P0, PT, R16, 0x580, RZ ;  /* 0x0000058010089810 */ /* 0x000fe20007f1e0ff */
[----:B------:R-:W-:Y:S01]  /*4d60*/  VOTEU.ALL UP0, P1 ;  /* 0x0000000000ff7886 */ /* 0x000fe20000800000 */
[----:B------:R-:W-:Y:S03]  /*4d70*/  UPRMT UR6, UR47, 0x654, UR33 ;  /* 0x000006542f067896 */ /* 0x000fe60008000021 */
[----:B------:R-:W-:Y:S02]  /*4d80*/  @!P1 IMAD.X R6, RZ, RZ, R17, P0 ;  /* 0x000000ffff069224 */ /* 0x000fe400000e0611 */
[----:B------:R-:W-:Y:S02]  /*4d90*/  IMAD.U32 R10, RZ, RZ, UR5 ;  /* 0x00000005ff0a7e24 */ /* 0x000fe4000f8e00ff */
[----:B------:R-:W-:Y:S03]  /*4da0*/  IMAD.U32 R11, RZ, RZ, UR4 ;  /* 0x00000004ff0b7e24 */ /* 0x000fe6000f8e00ff */
[----:B------:R-:W-:Y:S02]  /*4db0*/  @!P1 R2UR UR4, R10 ;  /* 0x000000000a0492ca */ /* 0x000fe400000e0000 */
[----:B------:R-:W-:Y:S11]  /*4dc0*/  @!P1 R2UR UR5, R11 ;  /* 0x000000000b0592ca */ /* 0x000ff600000e0000 */
[----:B------:R-:W-:Y:S02]  /*4dd0*/  @!UPT UIADD3 URZ, UPT, UPT, URZ, URZ, URZ ;  /* 0x000000fffffff290 */ /* 0x000fe4000fffe0ff */
[----:B------:R1:W-:Y:S01]  /*4de0*/  @!UP0 UTMALDG.3D [UR32], [UR4], desc[UR8] ;  /* 0x00000820040085b4 */ /* 0x0003e20008011000 */
[----:B------:R1:W-:Y:S01]  /*4df0*/  @!P1 SYNCS.ARRIVE.TRANS64.RED.A0TR RZ, [UR21+0x40], R0 ;  /* 0x00004000ffff99a7 */ /* 0x0003e20008300415 */
[----:B------:R-:W-:Y:S01]  /*4e00*/  SYNCS.ARRIVE.TRANS64.RED.A1T0 RZ, [UR6], RZ ;  /* 0x000000ffffff79a7 */ /* 0x000fe20008100406 */
[----:B------:R-:W2:Y:S02]  /*4e10*/  SYNCS.PHASECHK.TRANS64.TRYWAIT P2, [UR21+0x68], R9 ;  /* 0x00006809ff0075a7 */ /* 0x000ea40008041115 */
[----:B-12---:R-:W-:Y:S05]  /*4e20*/  @!P2 BRA `(.L_x_82) ;  /* 0x0000004400e8a947 */ /* 0x006fea0003800000 */
.L_x_170:
        /* <DEDUP_REMOVED lines=8> */
[----:B------:R-:W-:Y:S01]  /*4eb0*/  @!UP0 UIADD3 UR24, UPT, UPT, UR21, 0x2400, URZ ;  /* 0x0000240015188890 */ /* 0x000fe2000fffe0ff */
[----:B------:R-:W-:Y:S01]  /*4ec0*/  VOTEU.ALL UP0, P1 ;  /* 0x0000000000ff7886 */ /* 0x000fe20000800000 */
[----:B------:R-:W-:Y:S01]  /*4ed0*/  UMOV UR27, UR35 ;  /* 0x00000023001b7c82 */ /* 0x000fe20008000000 */
[----:B------:R-:W-:Y:S02]  /*4ee0*/  UMOV UR28, UR36 ;  /* 0x00000024001c7c82 */ /* 0x000fe40008000000 */
[----:B------:R-:W-:Y:S01]  /*4ef0*/  IMAD.U32 R10, RZ, RZ, UR5 ;  /* 0x00000005ff0a7e24 */ /* 0x000fe2000f8e00ff */
[----:B------:R-:W-:Y:S01]  /*4f00*/  UPRMT UR6, UR47, 0x654, UR25 ;  /* 0x000006542f067896 */ /* 0x000fe20008000019 */
[----:B------:R-:W-:Y:S02]  /*4f10*/  IMAD.U32 R11, RZ, RZ, UR4 ;  /* 0x00000004ff0b7e24 */ /* 0x000fe4000f8e00ff */
[----:B------:R-:W-:Y:S01]  /*4f20*/  @!P1 IMAD.X R6, RZ, RZ, R17, P0 ;  /* 0x000000ffff069224 */ /* 0x000fe200000e0611 */
        /* <DEDUP_REMOVED lines=8> */
.L_x_172:
[----:B------:R-:W-:Y:S01]  /*4fb0*/  @!P1 R2UR UR5, R8 ;  /* 0x00000000080592ca */ /* 0x000fe200000e0000 */
[----:B------:R-:W-:Y:S01]  /*4fc0*/  VOTEU.ALL UP0, P1 ;  /* 0x0000000000ff7886 */ /* 0x000fe20000800000 */
[----:B------:R-:W-:Y:S01]  /*4fd0*/  @!P1 R2UR UR4, R6 ;  /* 0x00000000060492ca */ /* 0x000fe200000e0000 */
[----:B-1----:R-:W-:Y:S01]  /*4fe0*/  @!P1 IMAD.MOV.U32 R0, RZ, RZ, 0x2000 ;  /* 0x00002000ff009424 */ /* 0x002fe200078e00ff */
[----:B------:R-:W-:Y:S01]  /*4ff0*/  UMOV UR8, 0x0 ;  /* 0x0000000000087882 */ /* 0x000fe20000000000 */
[----:B------:R-:W-:Y:S01]  /*5000*/  UMOV UR9, 0x10000000 ;  /* 0x1000000000097882 */ /* 0x000fe20000000000 */
[----:B------:R-:W-:Y:S01]  /*5010*/  @!UP0 UIADD3 UR18, UPT, UPT, UR34, 0x40, URZ ;  /* 0x0000004022128890 */ /* 0x000fe2000fffe0ff */
[----:B------:R-:W-:Y:S01]  /*5020*/  VIADD R14, R14, 0x1 ;  /* 0x000000010e0e7836 */ /* 0x000fe20000000000 */
[----:B------:R-:W-:Y:S01]  /*5030*/  @!UP0 UIADD3 UR16, UPT, UPT, UR21, 0x4400, URZ ;  /* 0x0000440015108890 */ /* 0x000fe2000fffe0ff */
[----:B------:R-:W-:Y:S01]  /*5040*/  VOTEU.ALL UP0, P1 ;  /* 0x0000000000ff7886 */ /* 0x000fe20000800000 */
[----:B------:R-:W-:Y:S01]  /*5050*/  UMOV UR19, UR35 ;  /* 0x0000002300137c82 */ /* 0x000fe20008000000 */
[----:B------:R-:W-:Y:S02]  /*5060*/  UMOV UR20, UR36 ;  /* 0x0000002400147c82 */ /* 0x000fe40008000000 */
[----:B------:R-:W-:Y:S01]  /*5070*/  IMAD.U32 R10, RZ, RZ, UR5 ;  /* 0x00000005ff0a7e24 */ /* 0x000fe2000f8e00ff */
[----:B------:R-:W-:Y:S01]  /*5080*/  UPRMT UR6, UR47, 0x654, UR17 ;  /* 0x000006542f067896 */ /* 0x000fe20008000011 */
        /* <DEDUP_REMOVED lines=9> */
.L_x_174:
[----:B------:R-:W-:Y:S01]  /*5120*/  @!P1 IADD3 R6, P0, PT, R16, 0x580, RZ ;  /* 0x0000058010069810 */ /* 0x000fe20007f1e0ff */
[----:B------:R-:W-:Y:S01]  /*5130*/  VOTEU.ALL UP0, P1 ;  /* 0x0000000000ff7886 */ /* 0x000fe20000800000 */
[----:B------:R-:W-:Y:S01]  /*5140*/  UMOV UR6, 0x0 ;  /* 0x0000000000067882 */ /* 0x000fe20000000000 */
[----:B------:R-:W-:Y:S01]  /*5150*/  UMOV UR7, 0x10000000 ;  /* 0x1000000000077882 */ /* 0x000fe20000000000 */
[----:B------:R-:W-:Y:S01]  /*5160*/  @!P1 R2UR UR5, R6 ;  /* 0x00000000060592ca */ /* 0x000fe200000e0000 */
[----:B-1----:R-:W-:Y:S01]  /*5170*/  @!P1 IMAD.X R0, RZ, RZ, R17, P0 ;  /* 0x000000ffff009224 */ /* 0x002fe200000e0611 */
[----:B------:R-:W-:Y:S01]  /*5180*/  @!UP0 UIADD3 UR10, UPT, UPT, UR34, 0x60, URZ ;  /* 0x00000060220a8890 */ /* 0x000fe2000fffe0ff */
[----:B------:R-:W-:Y:S01]  /*5190*/  R2UR UR16, R55 ;  /* 0x00000000371072ca */ /* 0x000fe200000e0000 */
[----:B------:R-:W-:Y:S01]  /*51a0*/  @!UP0 UIADD3 UR8, UPT, UPT, UR21, 0x6400, URZ ;  /* 0x0000640015088890 */ /* 0x000fe2000fffe0ff */
[----:B------:R-:W-:Y:S01]  /*51b0*/  ISETP.NE.AND P0, PT, R14, 0x2, PT ;  /* 0x000000020e00780c */ /* 0x000fe20003f05270 */
[----:B------:R-:W-:Y:S01]  /*51c0*/  @!UP0 UIADD3 UR9, UPT, UPT, UR21, 0x58, URZ ;  /* 0x0000005815098890 */ /* 0x000fe2000fffe0ff */
[----:B------:R-:W-:Y:S01]  /*51d0*/  @!P1 R2UR UR4, R0 ;  /* 0x00000000000492ca */ /* 0x000fe200000e0000 */
[----:B------:R-:W-:Y:S01]  /*51e0*/  VOTEU.ALL UP0, P1 ;  /* 0x0000000000ff7886 */ /* 0x000fe20000800000 */
[----:B------:R-:W-:Y:S01]  /*51f0*/  UMOV UR11, UR35 ;  /* 0x00000023000b7c82 */ /* 0x000fe20008000000 */
[----:B------:R-:W-:Y:S01]  /*5200*/  UMOV UR12, UR36 ;  /* 0x00000024000c7c82 */ /* 0x000fe20008000000 */
[----:B------:R-:W-:Y:S01]  /*5210*/  SEL R0, RZ, 0x1, P0 ;  /* 0x00000001ff007807 */ /* 0x000fe20000000000 */
[----:B------:R-:W-:Y:S01]  /*5220*/  UIADD3 UR20, UPT, UPT, UR13, UR63, URZ ;  /* 0x0000003f0d147290 */ /* 0x000fe2000fffe0ff */
[----:B------:R-:W-:Y:S01]  /*5230*/  IMAD.U32 R8, RZ, RZ, UR5 ;  /* 0x00000005ff087e24 */ /* 0x000fe2000f8e00ff */
[----:B------:R-:W-:Y:S01]  /*5240*/  LOP3.LUT R15, R15, 0x1, RZ, 0x3c, !PT ;  /* 0x000000010f0f7812 */ /* 0x000fe200078e3cff */
[----:B------:R-:W-:Y:S01]  /*5250*/  UPLOP3.LUT UP3, UPT, UPT, UPT, UPT, 0x80, 0x8 ;  /* 0x000000000008789c */ /* 0x000fe20003f6f070 */
[----:B------:R-:W-:Y:S01]  /*5260*/  LOP3.LUT R13, R13, R0, RZ, 0x3c, !PT ;  /* 0x000000000d0d7212 */ /* 0x000fe200078e3cff */
[----:B------:R-:W-:Y:S01]  /*5270*/  UIADD3 UR16, UPT, UPT, UR14, UR16, URZ ;  /* 0x000000100e107290 */ /* 0x000fe2000fffe0ff */
[----:B------:R-:W-:Y:S01]  /*5280*/  SEL R14, R14, RZ, P0 ;  /* 0x000000ff0e0e7207 */ /* 0x000fe20000000000 */
[----:B------:R-:W-:Y:S01]  /*5290*/  UMOV UR36, UR29 ;  /* 0x0000001d00247c82 */ /* 0x000fe20008000000 */
[----:B------:R-:W-:Y:S01]  /*52a0*/  IMAD.U32 R9, RZ, RZ, UR4 ;  /* 0x00000004ff097e24 */ /* 0x000fe2000f8e00ff */
[----:B------:R-:W-:Y:S04]  /*52b0*/  @!P1 R2UR UR4, R8 ;  /* 0x00000000080492ca */ /* 0x000fe800000e0000 */
[----:B------:R-:W-:Y:S11]  /*52c0*/  @!P1 R2UR UR5, R9 ;  /* 0x00000000090592ca */ /* 0x000ff600000e0000 */
[----:B------:R-:W-:Y:S02]  /*52d0*/  @!UPT UIADD3 URZ, UPT, UPT, URZ, URZ, URZ ;  /* 0x000000fffffff290 */ /* 0x000fe4000fffe0ff */
[----:B------:R2:W-:Y:S01]  /*52e0*/  @!UP0 UTMALDG.3D [UR8], [UR4], desc[UR6] ;  /* 0x00000608040085b4 */ /* 0x0005e20008011000 */
[----:B------:R2:W-:Y:S01]  /*52f0*/  @!P1 SYNCS.ARRIVE.TRANS64.RED.A0TR RZ, [UR21+0x58], R7 ;  /* 0x00005807ffff99a7 */ /* 0x0005e20008300415 */
[----:B------:R-:W-:Y:S01]  /*5300*/  SYNCS.ARRIVE.TRANS64.RED.A1T0 RZ, [UR37], RZ ;  /* 0x000000ffffff79a7 */ /* 0x000fe20008100425 */
[----:B------:R-:W-:Y:S05]  /*5310*/  BRA.U UP1, `(.L_x_85) ;  /* 0xfffffff101687547 */ /* 0x000fea000b83ffff */
[----:B------:R-:W-:-:S04]  /*5320*/  SHF.L.U32 R2, R15, 0x1f, RZ ;  /* 0x0000001f0f027819 */ /* 0x000fc800000006ff */
[----:B------:R-:W1:Y:S02]  /*5330*/  SYNCS.PHASECHK.TRANS64.TRYWAIT P0, [UR21+0x60], R2 ;  /* 0x00006002ff0075a7 */ /* 0x000e640008001115 */
[----:B-1----:R-:W-:Y:S05]  /*5340*/  @!P0 BRA `(.L_x_86) ;  /* 0x0000004000e88947 */ /* 0x002fea0003800000 */
.L_x_176:
[----:B------:R-:W3:Y:S02]  /*5350*/  SYNCS.PHASECHK.TRANS64.TRYWAIT P0, [UR21+0x68], R2 ;  /* 0x00006802ff0075a7 */ /* 0x000ee40008001115 */
[----:B---3--:R-:W-:Y:S05]  /*5360*/  @!P0 BRA `(.L_x_87) ;  /* 0x0000004000f88947 */ /* 0x008fea0003800000 */
.L_x_178:
[----:B------:R-:W3:Y:S02]  /*5370*/  SYNCS.PHASECHK.TRANS64.TRYWAIT P0, [UR21+0x70], R2 ;  /* 0x00007002ff0075a7 */ /* 0x000ee40008001115 */
[----:B---3--:R-:W-:Y:S05]  /*5380*/  @!P0 BRA `(.L_x_88) ;  /* 0x0000004400088947 */ /* 0x008fea0003800000 */
.L_x_180:
[----:B-1----:R-:W-:-:S07]  /*5390*/  MOV R0, UR21 ;  /* 0x0000001500007c02 */ /* 0x002fce0008000f00 */
.L_x_89:
[----:B-1----:R-:W-:-:S04]  /*53a0*/  SHF.L.U32 R2, R15, 0x1f, RZ ;  /* 0x0000001f0f027819 */ /* 0x002fc800000006ff */
[----:B------:R1:W3:Y:S03]  /*53b0*/  SYNCS.PHASECHK.TRANS64.TRYWAIT P0, [R0+URZ+0x78], R2 ;  /* 0x00007802000075a7 */ /* 0x0002e600080011ff */
[----:B---3--:R-:W-:Y:S05]  /*53c0*/  @!P0 NANOSLEEP.SYNCS 0x989680 ;  /* 0x009896800000895d */ /* 0x008fea0003900000 */
[----:B------:R-:W3:Y:S02]  /*53d0*/  @!P0 SYNCS.PHASECHK.TRANS64 P0, [R0+URZ+0x78], R2 ;  /* 0x00007802000085a7 */ /* 0x000ee400080010ff */
[----:B--23--:R-:W-:Y:S05]  /*53e0*/  @P0 EXIT ;  /* 0x000000000000094d */ /* 0x00cfea0003800000 */
[----:B------:R-:W-:Y:S05]  /*53f0*/  BRA `(.L_x_89) ;  /* 0xfffffffc00e87947 */ /* 0x000fea000383ffff */
.L_x_74:
[----:B------:R-:W-:-:S06]  /*5400*/  UISETP.GE.AND UP0, UPT, UR17, 0x4, UPT ;  /* 0x000000041100788c */ /* 0x000fcc000bf06270 */
[----:B------:R-:W-:-:S13]  /*5410*/  PLOP3.LUT P0, PT, PT, PT, UP0, 0x80, 0x8 ;  /* 0x000000000008781c */ /* 0x000fda0003f0f008 */
[----:B------:R-:W-:Y:S05]  /*5420*/  @!P0 EXIT ;  /* 0x000000000000894d */ /* 0x000fea0003800000 */
[----:B------:R-:W-:Y:S01]  /*5430*/  BAR.SYNC.DEFER_BLOCKING 0x6, 0xa0 ;  /* 0x0182800000007b1d */ /* 0x000fe20000010000 */
[C---:B------:R-:W-:Y:S01]  /*5440*/  IMAD.SHL.U32 R6, R65.reuse, 0x20, RZ ;  /* 0x0000002041067824 */ /* 0x040fe200078e00ff */
[C---:B------:R-:W-:Y:S01]  /*5450*/  R2P PR, R65.reuse, 0x6 ;  /* 0x0000000641007804 */ /* 0x040fe20000000000 */
[C---:B------:R-:W-:Y:S01]  /*5460*/  IMAD.SHL.U32 R2, R65.reuse, 0x4, RZ ;  /* 0x0000000441027824 */ /* 0x040fe200078e00ff */
[----:B------:R-:W-:Y:S01]  /*5470*/  CS2R R60, SRZ ;  /* 0x00000000003c7805 */ /* 0x000fe2000001ff00 */
[C---:B------:R-:W-:Y:S01]  /*5480*/  IMAD.U32 R23, R65.reuse, 0x10000, RZ ;  /* 0x0001000041177824 */ /* 0x040fe200078e00ff */
[----:B------:R-:W-:Y:S01]  /*5490*/  UMOV UR44, 0x400 ;  /* 0x00000400002c7882 */ /* 0x000fe20000000000 */
[----:B------:R-:W1:Y:S01]  /*54a0*/  LDCU.64 UR4, c[0x0][0x890] ;  /* 0x00011200ff0477ac */ /* 0x000e620008000a00 */
[----:B------:R-:W2:Y:S01]  /*54b0*/  LDC.64 R50, c[0x0][0x8b0] ;  /* 0x00022c00ff327b82 */ /* 0x000ea20000000a00 */
[C---:B------:R-:W-:Y:S01]  /*54c0*/  LOP3.LUT R3, R6.reuse, 0xe0, RZ, 0xc0, !PT ;  /* 0x000000e006037812 */ /* 0x040fe200078ec0ff */
[----:B------:R-:W-:Y:S01]  /*54d0*/  IMAD.SHL.U32 R52, R65, 0x10, RZ ;  /* 0x0000001041347824 */ /* 0x000fe200078e00ff */
[----:B------:R-:W-:Y:S01]  /*54e0*/  ULEA UR44, UR47, UR44, 0x18 ;  /* 0x0000002c2f2c7291 */ /* 0x000fe2000f8ec0ff */
[----:B------:R-:W-:Y:S01]  /*54f0*/  LOP3.LUT R6, R6, 0x100, RZ, 0xc0, !PT ;  /* 0x0000010006067812 */ /* 0x000fe200078ec0ff */
[----:B------:R-:W-:Y:S01]  /*5500*/  IMAD.MOV.U32 R64, RZ, RZ, 0x10 ;  /* 0x00000010ff407424 */ /* 0x000fe200078e00ff */
[----:B------:R-:W-:Y:S01]  /*5510*/  LOP3.LUT R2, R3, 0x1c, R2, 0xf8, !PT ;  /* 0x0000001c03027812 */ /* 0x000fe200078ef802 */
[----:B------:R-:W-:Y:S01]  /*5520*/  IMAD.MOV.U32 R63, RZ, RZ, 0x20 ;  /* 0x00000020ff3f7424 */ /* 0x000fe200078e00ff */
[----:B------:R-:W3:Y:S01]  /*5530*/  LDC.64 R48, c[0x0][0x8a8] ;  /* 0x00022a00ff307b82 */ /* 0x000ee20000000a00 */
[----:B------:R-:W-:Y:S01]  /*5540*/  SHF.R.U32.HI R3, RZ, 0x2, R65 ;  /* 0x00000002ff037819 */ /* 0x000fe20000011641 */
[----:B------:R-:W-:Y:S01]  /*5550*/  IMAD.MOV.U32 R62, RZ, RZ, 0x1 ;  /* 0x00000001ff3e7424 */ /* 0x000fe200078e00ff */
[----:B------:R-:W-:Y:S01]  /*5560*/  LOP3.LUT R23, R23, 0x600000, RZ, 0xc0, !PT ;  /* 0x0060000017177812 */ /* 0x000fe200078ec0ff */
[----:B------:R-:W-:Y:S01]  /*5570*/  IMAD.MOV.U32 R22, RZ, RZ, RZ ;  /* 0x000000ffff167224 */ /* 0x000fe200078e00ff */
[----:B------:R-:W-:Y:S01]  /*5580*/  LOP3.LUT R52, R6, 0x600, R52, 0xf8, !PT ;  /* 0x0000060006347812 */ /* 0x000fe200078ef834 */
[----:B------:R-:W-:Y:S01]  /*5590*/  IMAD.MOV.U32 R59, RZ, RZ, RZ ;  /* 0x000000ffff3b7224 */ /* 0x000fe200078e00ff */
[----:B------:R-:W-:Y:S01]  /*55a0*/  LOP3.LUT R2, R2, 0x4, R3, 0x78, !PT ;  /* 0x0000000402027812 */ /* 0x000fe200078e7803 */
[----:B------:R-:W4:Y:S01]  /*55b0*/  LDS R0, [UR44+0x140] ;  /* 0x0001402cff007984 */ /* 0x000f220008000800 */
[----:B-1----:R-:W-:Y:S01]  /*55c0*/  IMAD.U32 R67, RZ, RZ, UR4 ;  /* 0x00000004ff437e24 */ /* 0x002fe2000f8e00ff */
[----:B------:R-:W-:Y:S01]  /*55d0*/  UIADD3 UR4, UPT, UPT, UR44, 0x400, URZ ;  /* 0x000004002c047890 */ /* 0x000fe2000fffe0ff */
[----:B------:R-:W-:Y:S01]  /*55e0*/  LOP3.LUT R52, R52, R2, RZ, 0xfc, !PT ;  /* 0x0000000234347212 */ /* 0x000fe200078efcff */
[----:B------:R-:W-:Y:S01]  /*55f0*/  IMAD.U32 R66, RZ, RZ, UR5 ;  /* 0x00000005ff427e24 */ /* 0x000fe2000f8e00ff */
[----:B------:R-:W-:Y:S01]  /*5600*/  LOP3.LUT R65, R65, 0x60, RZ, 0xc0, !PT ;  /* 0x0000006041417812 */ /* 0x000fe200078ec0ff */
[----:B------:R-:W1:Y:S01]  /*5610*/  LDCU UR60, c[0x0][0x370] ;  /* 0x00006e00ff3c77ac */ /* 0x000e620008000800 */
[----:B------:R-:W-:Y:S01]  /*5620*/  SEL R64, R64, 0xfffffff0, !P2 ;  /* 0xfffffff040407807 */ /* 0x000fe20005000000 */
[----:B------:R-:W-:Y:S01]  /*5630*/  IMAD.U32 R57, RZ, RZ, UR4 ;  /* 0x00000004ff397e24 */ /* 0x000fe2000f8e00ff */
[----:B------:R-:W-:Y:S01]  /*5640*/  SEL R63, R63, 0xffffffe0, !P1 ;  /* 0xffffffe03f3f7807 */ /* 0x000fe20004800000 */
[----:B------:R-:W1:Y:S01]  /*5650*/  LDCU UR43, c[0x0][0xb0c] ;  /* 0x00016180ff2b77ac */ /* 0x000e620008000800 */
[----:B------:R-:W1:Y:S01]  /*5660*/  LDCU UR39, c[0x0][0xb30] ;  /* 0x00016600ff2777ac */ /* 0x000e620008000800 */
[----:B------:R-:W1:Y:S01]  /*5670*/  LDCU.64 UR54, c[0x0][0x888] ;  /* 0x00011100ff3677ac */ /* 0x000e620008000a00 */
[----:B------:R-:W1:Y:S01]  /*5680*/  LDCU.64 UR40, c[0x0][0xb28] ;  /* 0x00016500ff2877ac */ /* 0x000e620008000a00 */
[----:B------:R-:W1:Y:S01]  /*5690*/  LDCU.128 UR56, c[0x0][0xb10] ;  /* 0x00016200ff3877ac */ /* 0x000e620008000c00 */
[----:B------:R-:W1:Y:S01]  /*56a0*/  LDCU UR53, c[0x0][0x374] ;  /* 0x00006e80ff3577ac */ /* 0x000e620008000800 */
[----:B------:R-:W-:Y:S01]  /*56b0*/  UMOV UR52, URZ ;  /* 0x000000ff00347c82 */ /* 0x000fe20008000000 */
[----:B------:R-:W-:Y:S01]  /*56c0*/  UMOV UR46, URZ ;  /* 0x000000ff002e7c82 */ /* 0x000fe20008000000 */
[----:B-1234-:R-:W-:-:S07]  /*56d0*/  IMAD.IADD R23, R0, 0x1, R23 ;  /* 0x0000000100177824 */ /* 0x01efce00078e0217 */
.L_x_133:
[C---:B------:R-:W-:Y:S02]  /*56e0*/  LEA R3, R59.reuse, UR44, 0x3 ;  /* 0x0000002c3b037c11 */ /* 0x040fe4000f8e18ff */
[----:B------:R-:W-:Y:S02]  /*56f0*/  SHF.L.U32 R0, R60, 0x1f, RZ ;  /* 0x0000001f3c007819 */ /* 0x000fe400000006ff */
[----:B-1----:R-:W-:Y:S02]  /*5700*/  LEA R4, R59, UR44, 0x4 ;  /* 0x0000002c3b047c11 */ /* 0x002fe4000f8e20ff */
[----:B------:R-:W1:Y:S02]  /*5710*/  SYNCS.PHASECHK.TRANS64.TRYWAIT P0, [R3+URZ+0x90], R0 ;  /* 0x00009000030075a7 */ /* 0x000e6400080011ff */
[----:B-1----:R-:W-:Y:S05]  /*5720*/  @!P0 BRA `(.L_x_90) ;  /* 0x0000004000388947 */ /* 0x002fea0003800000 */
.L_x_181:
        /* <DEDUP_REMOVED lines=8> */
[----:B--2---:R-:W-:Y:S11]  /*57b0*/  LOP3.LUT P0, RZ, R6, 0x1, RZ, 0xc0, !PT ;  /* 0x0000000106ff7812 */ /* 0x004ff6000780c0ff */
[----:B------:R-:W-:Y:S02]  /*57c0*/  @!UPT UIADD3 URZ, UPT, UPT, URZ, URZ, URZ ;  /* 0x000000fffffff290 */ /* 0x000fe4000fffe0ff */
[----:B---3--:R-:W-:Y:S01]  /*57d0*/  VOTEU.ANY UP1, P0 ;  /* 0x0000000000ff7886 */ /* 0x008fe20000020100 */
[----:B------:R-:W-:Y:S01]  /*57e0*/  PLOP3.LUT P0, PT, PT, PT, UP1, 0x80, 0x8 ;  /* 0x000000000008781c */ /* 0x000fe20003f0f018 */
[----:B------:R-:W-:Y:S11]  /*57f0*/  UP2UR UR62, UPR, URZ, 0x2 ;  /* 0x00000002ff3e7883 */ /* 0x000ff60008000000 */
[----:B------:R-:W-:Y:S01]  /*5800*/  @!UPT UIADD3 URZ, UPT, UPT, URZ, URZ, URZ ;  /* 0x000000fffffff290 */ /* 0x000fe2000fffe0ff */
[----:B-1----:R-:W-:Y:S02]  /*5810*/  @P0 SHF.R.U32.HI R0, RZ, 0x10, R5 ;  /* 0x00000010ff000819 */ /* 0x002fe40000011605 */
        /* <DEDUP_REMOVED lines=12> */
[----:B------:R-:W2:Y:S01]  /*58e0*/  LDCU UR12, c[0x0][0xb20] ;  /* 0x00016400ff0c77ac */ /* 0x000ea20008000800 */
[----:B------:R-:W-:Y:S02]  /*58f0*/  UIMAD.WIDE.U32 UR4, UR53, UR59, URZ ;  /* 0x0000003b350472a5 */ /* 0x000fe4000f8e00ff */
[----:B------:R-:W-:Y:S02]  /*5900*/  UIMAD.WIDE.U32 UR6, UR60, UR56, URZ ;  /* 0x000000383c0672a5 */ /* 0x000fe4000f8e00ff */
[----:B------:R-:W-:Y:S02]  /*5910*/  UISETP.NE.AND UP0, UPT, UR58, 0x1, UPT ;  /* 0x000000013a00788c */ /* 0x000fe4000bf05270 */
[----:B------:R-:W-:Y:S02]  /*5920*/  UIMAD.WIDE.U32 UR8, UR37, UR59, URZ ;  /* 0x0000003b250872a5 */ /* 0x000fe4000f8e00ff */
[----:B------:R-:W-:Y:S02]  /*5930*/  UIMAD.WIDE.U32 UR10, UR38, UR56, URZ ;  /* 0x00000038260a72a5 */ /* 0x000fe4000f8e00ff */
[----:B------:R-:W-:Y:S02]  /*5940*/  UISETP.NE.AND UP1, UPT, UR43, 0x1, UPT ;  /* 0x000000012b00788c */ /* 0x000fe4000bf25270 */
[----:B------:R-:W-:Y:S01]  /*5950*/  UISETP.NE.AND UP2, UPT, UR42, 0x1, UPT ;  /* 0x000000012a00788c */ /* 0x000fe2000bf45270 */
[----:B------:R-:W-:Y:S02]  /*5960*/  UMOV UR4, UR5 ;  /* 0x0000000500047c82 */ /* 0x000fe40008000000 */
[----:B--2---:R-:W-:Y:S03]  /*5970*/  USHF.R.U32.HI UR5, URZ, UR12, UR4 ;  /* 0x0000000cff057299 */ /* 0x004fe60008011604 */
[----:B------:R-:W-:Y:S02]  /*5980*/  UMOV UR4, UR7 ;  /* 0x0000000700047c82 */ /* 0x000fe40008000000 */
[----:B------:R-:W-:Y:S02]  /*5990*/  USHF.R.U32.HI UR7, URZ, UR57, UR4 ;  /* 0x00000039ff077299 */ /* 0x000fe40008011604 */
[----:B------:R-:W-:Y:S02]  /*59a0*/  USEL UR4, UR53, UR5, !UP0 ;  /* 0x0000000535047287 */ /* 0x000fe4000c000000 */
[----:B------:R-:W-:Y:S01]  /*59b0*/  USEL UR7, UR60, UR7, !UP1 ;  /* 0x000000073c077287 */ /* 0x000fe2000c800000 */
[----:B------:R-:W-:Y:S01]  /*59c0*/  UMOV UR5, UR9 ;  /* 0x0000000900057c82 */ /* 0x000fe20008000000 */
[----:B------:R-:W-:Y:S02]  /*59d0*/  UIMAD.WIDE.U32 UR8, UR4, UR40, URZ ;  /* 0x00000028040872a5 */ /* 0x000fe4000f8e00ff */
[----:B------:R-:W-:Y:S03]  /*59e0*/  USHF.R.U32.HI UR6, URZ, UR12, UR5 ;  /* 0x0000000cff067299 */ /* 0x000fe60008011605 */
[----:B------:R-:W-:Y:S01]  /*59f0*/  UMOV UR5, UR11 ;  /* 0x0000000b00057c82 */ /* 0x000fe20008000000 */
[----:B------:R-:W-:Y:S02]  /*5a00*/  UIMAD.WIDE.U32 UR10, UR7, UR40, URZ ;  /* 0x00000028070a72a5 */ /* 0x000fe4000f8e00ff */
[----:B------:R-:W-:Y:S02]  /*5a10*/  USHF.R.U32.HI UR12, URZ, UR57, UR5 ;  /* 0x00000039ff0c7299 */ /* 0x000fe40008011605 */
[----:B------:R-:W-:Y:S01]  /*5a20*/  USEL UR6, UR37, UR6, !UP0 ;  /* 0x0000000625067287 */ /* 0x000fe2000c000000 */
[----:B------:R-:W-:Y:S02]  /*5a30*/  UMOV UR5, UR9 ;  /* 0x0000000900057c82 */ /* 0x000fe40008000000 */
[----:B------:R-:W-:Y:S01]  /*5a40*/  UMOV UR10, UR11 ;  /* 0x0000000b000a7c82 */ /* 0x000fe20008000000 */
[----:B------:R-:W-:Y:S02]  /*5a50*/  @UP2 USHF.R.U32.HI UR4, URZ, UR41, UR5 ;  /* 0x00000029ff042299 */ /* 0x000fe40008011605 */
[----:B------:R-:W-:Y:S02]  /*5a60*/  @UP2 USHF.R.U32.HI UR7, URZ, UR41, UR10 ;  /* 0x00000029ff072299 */ /* 0x000fe4000801160a */
[----:B------:R-:W-:Y:S02]  /*5a70*/  UIMAD UR4, UR42, UR4, URZ ;  /* 0x000000042a0472a4 */ /* 0x000fe4000f8e02ff */
        /* <DEDUP_REMOVED lines=8> */
[----:B------:R-:W-:Y:S02]  /*5b00*/  USEL UR11, UR6, UR4, !UP2 ;  /* 0x00000004060b7287 */ /* 0x000fe4000d000000 */
[----:B------:R-:W-:Y:S02]  /*5b10*/  UIADD3 UR8, UPT, UPT, -UR5, URZ, URZ ;  /* 0x000000ff05087290 */ /* 0x000fe4000fffe1ff */
[----:B------:R-:W-:Y:S01]  /*5b20*/  UIADD3 UR10, UPT, UPT, -UR11, URZ, URZ ;  /* 0x000000ff0b0a7290 */ /* 0x000fe2000fffe1ff */
[----:B------:R-:W-:Y:S01]  /*5b30*/  @!UP0 UMOV UR4, UR9 ;  /* 0x0000000900048c82 */ /* 0x000fe20008000000 */
[----:B------:R-:W-:Y:S02]  /*5b40*/  UIADD3 UR9, UPT, UPT, -UR6, URZ, URZ ;  /* 0x000000ff06097290 */ /* 0x000fe4000fffe1ff */
[----:B------:R-:W-:Y:S02]  /*5b50*/  @!UP0 USHF.R.U32.HI UR4, URZ, UR41, UR4 ;  /* 0x00000029ff048299 */ /* 0x000fe40008011604 */
[----:B------:R-:W-:Y:S02]  /*5b60*/  UIMAD UR10, UR42, UR10, UR6 ;  /* 0x0000000a2a0a72a4 */ /* 0x000fe4000f8e0206 */
[----:B------:R-:W-:Y:S04]  /*5b70*/  @!UP0 USEL UR4, UR5, UR4, !UP2 ;  /* 0x0000000405048287 */ /* 0x000fe8000d000000 */
[----:B------:R-:W-:Y:S02]  /*5b80*/  @!UP0 UIMAD UR10, UR7, UR10, UR4 ;  /* 0x0000000a070a82a4 */ /* 0x000fe4000f8e0204 */
[----:B------:R-:W-:Y:S02]  /*5b90*/  @!UP0 UIADD3 UR11, UPT, UPT, UR11, -UR4, URZ ;  /* 0x800000040b0b8290 */ /* 0x000fe4000fffe0ff */
[----:B------:R-:W-:Y:S02]  /*5ba0*/  UIMAD UR7, UR43, UR8, UR38 ;  /* 0x000000082b0772a4 */ /* 0x000fe4000f8e0226 */
[----:B------:R-:W-:Y:S02]  /*5bb0*/  @!UP0 UIMAD UR6, UR11, UR42, UR5 ;  /* 0x0000002a0b0682a4 */ /* 0x000fe4000f8e0205 */
[----:B------:R-:W-:Y:S01]  /*5bc0*/  UIMAD UR4, UR58, UR9, UR37 ;  /* 0x000000093a0472a4 */ /* 0x000fe2000f8e0225 */
[----:B------:R-:W-:Y:S02]  /*5bd0*/  @!UP0 UMOV UR5, UR10 ;  /* 0x0000000a00058c82 */ /* 0x000fe40008000000 */
[----:B------:R-:W-:Y:S02]  /*5be0*/  UIMAD UR38, UR5, UR43, UR7 ;  /* 0x0000002b052672a4 */ /* 0x000fe4000f8e0207 */
[----:B------:R-:W-:Y:S11]  /*5bf0*/  UIMAD UR37, UR6, UR58, UR4 ;  /* 0x0000003a062572a4 */ /* 0x000ff6000f8e0204 */
[----:B------:R-:W-:Y:S01]  /*5c00*/  @!UPT UIADD3 URZ, UPT, UPT, URZ, URZ, URZ ;  /* 0x000000fffffff290 */ /* 0x000fe2000fffe0ff */
.L_x_91:
[----:B------:R-:W-:Y:S01]  /*5c10*/  UISETP.NE.AND UP0, UPT, UR39, 0x1, UPT ;  /* 0x000000012700788c */ /* 0x000fe2000bf05270 */
[----:B------:R-:W-:Y:S01]  /*5c20*/  LOP3.LUT P0, RZ, R57, 0x3f0, RZ, 0xc0, !PT ;  /* 0x000003f039ff7812 */ /* 0x000fe2000780c0ff */
[----:B------:R-:W-:Y:S01]  /*5c30*/  USHF.L.U32 UR50, UR16, 0x6, URZ ;  /* 0x0000000610327899 */ /* 0x000fe200080006ff */
[----:B------:R-:W-:Y:S01]  /*5c40*/  BSSY.RECONVERGENT B6, `(.L_x_92) ;  /* 0x0000034000067945 */ /* 0x000fe20003800200 */
[----:B------:R-:W-:Y:S01]  /*5c50*/  USHF.L.U32 UR49, UR20, 0x7, URZ ;  /* 0x0000000714317899 */ /* 0x000fe200080006ff */
[----:B------:R-:W-:Y:S06]  /*5c60*/  IADD3 R59, PT, PT, R59, 0x1, RZ ;  /* 0x000000013b3b7810 */ /* 0x000fec0007ffe0ff */
[----:B------:R-:W2:Y:S01]  /*5c70*/  @!UP0 LDCU.128 UR12, c[0x0][0xb10] ;  /* 0x00016200ff0c87ac */ /* 0x000ea20008000c00 */
[----:B------:R-:W3:Y:S01]  /*5c80*/  @!UP0 LDCU UR5, c[0x0][0xb0c] ;  /* 0x00016180ff0587ac */ /* 0x000ee20008000800 */
[----:B------:R-:W4:Y:S01]  /*5c90*/  @!UP0 LDCU UR10, c[0x0][0xb20] ;  /* 0x00016400ff0a87ac */ /* 0x000f220008000800 */
[----:B--2---:R-:W-:Y:S02]  /*5ca0*/  UIMAD.WIDE.U32 UR8, UR38, UR12, URZ ;  /* 0x0000000c260872a5 */ /* 0x004fe4000f8e00ff */
[----:B------:R-:W-:Y:S02]  /*5cb0*/  UIMAD.WIDE.U32 UR6, UR37, UR15, URZ ;  /* 0x0000000f250672a5 */ /* 0x000fe4000f8e00ff */
[----:B------:R-:W-:Y:S03]  /*5cc0*/  @!UP0 UISETP.NE.AND UP1, UPT, UR14, 0x1, UPT ;  /* 0x000000010e00888c */ /* 0x000fe6000bf25270 */
[----:B------:R-:W-:Y:S01]  /*5cd0*/  @!UP0 UMOV UR4, UR9 ;  /* 0x0000000900048c82 */ /* 0x000fe20008000000 */
[----:B---3--:R-:W-:Y:S02]  /*5ce0*/  @!UP0 UISETP.NE.AND UP2, UPT, UR5, 0x1, UPT ;  /* 0x000000010500888c */ /* 0x008fe4000bf45270 */
[----:B------:R-:W-:Y:S01]  /*5cf0*/  @!UP0 USHF.R.U32.HI UR4, URZ, UR13, UR4 ;  /* 0x0000000dff048299 */ /* 0x000fe20008011604 */
[----:B------:R-:W-:Y:S02]  /*5d00*/  @!UP0 UMOV UR6, UR7 ;  /* 0x0000000700068c82 */ /* 0x000fe40008000000 */
[----:B----4-:R-:W-:Y:S02]  /*5d10*/  @!UP0 USHF.R.U32.HI UR6, URZ, UR10, UR6 ;  /* 0x0000000aff068299 */ /* 0x010fe40008011606 */
[----:B------:R-:W-:Y:S02]  /*5d20*/  @!UP0 USEL UR7, UR38, UR4, !UP2 ;  /* 0x0000000426078287 */ /* 0x000fe4000d000000 */
[----:B------:R-:W-:Y:S04]  /*5d30*/  @!UP0 USEL UR6, UR37, UR6, !UP1 ;  /* 0x0000000625068287 */ /* 0x000fe8000c800000 */
[----:B------:R-:W-:Y:S02]  /*5d40*/  @!UP0 UIADD3 UR4, UPT, UPT, -UR7, UR6, URZ ;  /* 0x0000000607048290 */ /* 0x000fe4000fffe1ff */
[----:B------:R-:W-:Y:S02]  /*5d50*/  @!UP0 UIADD3 UR6, UPT, UPT, UR7, -UR6, URZ ;  /* 0x8000000607068290 */ /* 0x000fe4000fffe0ff */
[----:B------:R-:W-:Y:S02]  /*5d60*/  @!UP0 UIMAD UR38, UR4, UR5, UR38 ;  /* 0x00000005042682a4 */ /* 0x000fe4000f8e0226 */
[----:B------:R-:W-:Y:S01]  /*5d70*/  @!UP0 UIMAD UR37, UR6, UR14, UR37 ;  /* 0x0000000e062582a4 */ /* 0x000fe2000f8e0225 */
[----:B------:R-:W-:Y:S11]  /*5d80*/  @!P0 BRA `(.L_x_93) ;  /* 0x00000000007c8947 */ /* 0x000ff60003800000 */
[----:B------:R-:W2:Y:S01]  /*5d90*/  LDCU.64 UR8, c[0x4][0x80] ;  /* 0x01001000ff0877ac */ /* 0x000ea20008000a00 */
[----:B------:R-:W-:Y:S01]  /*5da0*/  MOV R2, 0x0 ;  /* 0x0000000000027802 */ /* 0x000fe20000000f00 */
[----:B------:R-:W-:Y:S02]  /*5db0*/  HFMA2 R12, -RZ, RZ, 0, 5.9604644775390625e-08 ;  /* 0x00000001ff0c7431 */ /* 0x000fe400000001ff */
[----:B------:R-:W-:Y:S01]  /*5dc0*/  IMAD.MOV.U32 R8, RZ, RZ, 0x70 ;  /* 0x00000070ff087424 */ /* 0x000fe200078e00ff */
[----:B------:R3:W4:Y:S01]  /*5dd0*/  LDC.64 R14, c[0x4][R2] ;  /* 0x01000000020e7b82 */ /* 0x0007220000000a00 */
[----:B------:R-:W1:Y:S01]  /*5de0*/  LDCU.64 UR6, c[0x4][0x88] ;  /* 0x01001100ff0677ac */ /* 0x000e620008000a00 */
[----:B------:R-:W-:Y:S01]  /*5df0*/  IMAD.MOV.U32 R13, RZ, RZ, RZ ;  /* 0x000000ffff0d7224 */ /* 0x000fe200078e00ff */
[----:B------:R-:W1:Y:S01]  /*5e00*/  LDCU.64 UR4, c[0x4][0x8] ;  /* 0x01000100ff0477ac */ /* 0x000e620008000a00 */
[----:B--2---:R-:W-:Y:S01]  /*5e10*/  MOV R5, UR9 ;  /* 0x0000000900057c02 */ /* 0x004fe20008000f00 */
[----:B------:R-:W-:Y:S01]  /*5e20*/  IMAD.U32 R4, RZ, RZ, UR8 ;  /* 0x00000008ff047e24 */ /* 0x000fe2000f8e00ff */
[----:B-1----:R-:W-:Y:S01]  /*5e30*/  MOV R7, UR7 ;  /* 0x0000000700077c02 */ /* 0x002fe20008000f00 */
[----:B------:R-:W-:Y:S01]  /*5e40*/  IMAD.U32 R6, RZ, RZ, UR6 ;  /* 0x00000006ff067e24 */ /* 0x000fe2000f8e00ff */
[----:B------:R-:W-:Y:S01]  /*5e50*/  MOV R11, UR5 ;  /* 0x00000005000b7c02 */ /* 0x000fe20008000f00 */
[----:B------:R-:W-:Y:S02]  /*5e60*/  IMAD.U32 R10, RZ, RZ, UR4 ;  /* 0x00000004ff0a7e24 */ /* 0x000fe4000f8e00ff */
[----:B------:R-:W-:Y:S07]  /*5e70*/  LEPC R20, `(.L_x_94) ;  /* 0x000000001014794e */ /* 0x000fee0000000000 */
[----:B---345:R-:W-:Y:S05]  /*5e80*/  CALL.ABS.NOINC R14 ;  /* 0x000000000e007343 */ /* 0x038fea0003c00000 */
.L_x_94:
[----:B------:R-:W1:Y:S01]  /*5e90*/  LDCU.64 UR8, c[0x4][0x80] ;  /* 0x01001000ff0877ac */ /* 0x000e620008000a00 */
[----:B------:R-:W2:Y:S01]  /*5ea0*/  LDC.64 R2, c[0x4][R2] ;  /* 0x0100000002027b82 */ /* 0x000ea20000000a00 */
[----:B------:R-:W-:Y:S02]  /*5eb0*/  HFMA2 R12, -RZ, RZ, 0, 5.9604644775390625e-08 ;  /* 0x00000001ff0c7431 */ /* 0x000fe400000001ff */
[----:B------:R-:W-:Y:S02]  /*5ec0*/  IMAD.MOV.U32 R8, RZ, RZ, 0x70 ;  /* 0x00000070ff087424 */ /* 0x000fe400078e00ff */
[----:B------:R-:W-:Y:S01]  /*5ed0*/  IMAD.MOV.U32 R13, RZ, RZ, RZ ;  /* 0x000000ffff0d7224 */ /* 0x000fe200078e00ff */
[----:B------:R-:W3:Y:S01]  /*5ee0*/  LDCU.64 UR6, c[0x4][0x88] ;  /* 0x01001100ff0677ac */ /* 0x000ee20008000a00 */
[----:B------:R-:W4:Y:S01]  /*5ef0*/  LDCU.64 UR4, c[0x4][0x8] ;  /* 0x01000100ff0477ac */ /* 0x000f220008000a00 */
[----:B-1----:R-:W-:Y:S02]  /*5f00*/  MOV R4, UR8 ;  /* 0x0000000800047c02 */ /* 0x002fe40008000f00 */
[----:B------:R-:W-:Y:S02]  /*5f10*/  MOV R5, UR9 ;  /* 0x0000000900057c02 */ /* 0x000fe40008000f00 */
[----:B---3--:R-:W-:Y:S01]  /*5f20*/  MOV R7, UR7 ;  /* 0x0000000700077c02 */ /* 0x008fe20008000f00 */
[----:B------:R-:W-:Y:S01]  /*5f30*/  IMAD.U32 R6, RZ, RZ, UR6 ;  /* 0x00000006ff067e24 */ /* 0x000fe2000f8e00ff */
[----:B----4-:R-:W-:Y:S01]  /*5f40*/  MOV R11, UR5 ;  /* 0x00000005000b7c02 */ /* 0x010fe20008000f00 */
[----:B------:R-:W-:Y:S02]  /*5f50*/  IMAD.U32 R10, RZ, RZ, UR4 ;  /* 0x00000004ff0a7e24 */ /* 0x000fe4000f8e00ff */
[----:B------:R-:W-:Y:S07]  /*5f60*/  LEPC R20, `(.L_x_93) ;  /* 0x000000001014794e */ /* 0x000fee0000000000 */
[----:B--2---:R-:W-:Y:S05]  /*5f70*/  CALL.ABS.NOINC R2 ;  /* 0x0000000002007343 */ /* 0x004fea0003c00000 */
.L_x_93:
[----:B------:R-:W-:Y:S05]  /*5f80*/  BSYNC.RECONVERGENT B6 ;  /* 0x0000000000067941 */ /* 0x000fea0003800200 */
.L_x_92:
[----:B------:R-:W-:Y:S02]  /*5f90*/  R2UR UR6, R56 ;  /* 0x00000000380672ca */ /* 0x000fe400000e0000 */
[----:B------:R-:W-:Y:S02]  /*5fa0*/  R2UR UR5, R67 ;  /* 0x00000000430572ca */ /* 0x000fe400000e0000 */
[----:B------:R-:W-:Y:S02]  /*5fb0*/  R2UR UR4, R66 ;  /* 0x00000000420472ca */ /* 0x000fe400000e0000 */
[----:B------:R-:W-:Y:S02]  /*5fc0*/  ISETP.NE.U32.AND P4, PT, R50, RZ, PT ;  /* 0x000000ff3200720c */ /* 0x000fe40003f85070 */
[----:B------:R-:W-:Y:S02]  /*5fd0*/  ISETP.NE.U32.AND P2, PT, RZ, UR54, PT ;  /* 0x00000036ff007c0c */ /* 0x000fe4000bf45070 */
[----:B------:R-:W-:Y:S02]  /*5fe0*/  ISETP.NE.AND.EX P4, PT, R51, RZ, PT, P4 ;  /* 0x000000ff3300720c */ /* 0x000fe40003f85340 */
[----:B------:R-:W-:Y:S01]  /*5ff0*/  ISETP.NE.AND.EX P2, PT, RZ, UR55, PT, P2 ;  /* 0x00000037ff007c0c */ /* 0x000fe2000bf45320 */
[----:B------:R-:W-:Y:S02]  /*6000*/  UISETP.NE.AND UP2, UPT, UR6, URZ, UPT ;  /* 0x000000ff0600728c */ /* 0x000fe4000bf45270 */
[----:B------:R-:W-:Y:S04]  /*6010*/  UISETP.NE.U32.AND UP0, UPT, UR5, URZ, UPT ;  /* 0x000000ff0500728c */ /* 0x000fe8000bf05070 */
[----:B------:R-:W-:Y:S01]  /*6020*/  UISETP.NE.AND.EX UP1, UPT, UR4, URZ, UPT, UP0 ;  /* 0x000000ff0400728c */ /* 0x000fe2000bf25300 */
[----:B------:R-:W-:Y:S01]  /*6030*/  PLOP3.LUT P1, PT, PT, PT, UP2, 0x80, 0x8 ;  /* 0x000000000008781c */ /* 0x000fe20003f2f028 */
[----:B------:R-:W-:Y:S03]  /*6040*/  UPLOP3.LUT UP0, UPT, UPT, UPT, UPT, 0x40, 0x4 ;  /* 0x000000000004789c */ /* 0x000fe60003f0e870 */
[----:B------:R-:W-:Y:S06]  /*6050*/  @UP2 UPLOP3.LUT UP0, UPT, UPT, UPT, UP1, 0x80, 0x8 ;  /* 0x000000000008289c */ /* 0x000fec0003f0f010 */
[----:B------:R-:W-:Y:S01]  /*6060*/  PLOP3.LUT P0, PT, PT, PT, UP0, 0x80, 0x8 ;  /* 0x000000000008781c */ /* 0x000fe20003f0f008 */
[----:B------:R-:W-:Y:S01]  /*6070*/  @!UPT UIADD3 URZ, UPT, UPT, URZ, URZ, URZ ;  /* 0x000000fffffff290 */ /* 0x000fe2000fffe0ff */
[----:B------:R-:W-:Y:S11]  /*6080*/  BRA.U !UP1, `(.L_x_95) ;  /* 0x0000000109407547 */ /* 0x000ff6000b800000 */
[----:B------:R-:W-:Y:S01]  /*6090*/  UISETP.NE.U32.AND UP0, UPT, UR54, URZ, UPT ;  /* 0x000000ff3600728c */ /* 0x000fe2000bf05070 */
[----:B------:R-:W-:Y:S01]  /*60a0*/  R2UR UR6, R67 ;  /* 0x00000000430672ca */ /* 0x000fe200000e0000 */
[----:B------:R-:W2:Y:S01]  /*60b0*/  LDCU.64 UR8, c[0x0][0x358] ;  /* 0x00006b00ff0877ac */ /* 0x000ea20008000a00 */
[----:B------:R-:W-:Y:S02]  /*60c0*/  HFMA2 R53, -RZ, RZ, 0, 5.9604644775390625e-08 ;  /* 0x00000001ff357431 */ /* 0x000fe400000001ff */
[----:B-1----:R-:W-:Y:S01]  /*60d0*/  IMAD.MOV.U32 R0, RZ, RZ, 0x1 ;  /* 0x00000001ff007424 */ /* 0x002fe200078e00ff */
[----:B------:R-:W-:Y:S06]  /*60e0*/  UISETP.NE.AND.EX UP0, UPT, UR55, URZ, UPT, UP0 ;  /* 0x000000ff3700728c */ /* 0x000fec000bf05300 */
[----:B------:R-:W-:Y:S05]  /*60f0*/  PLOP3.LUT P3, PT, PT, PT, UP0, 0x80, 0x8 ;  /* 0x000000000008781c */ /* 0x000fea0003f6f008 */
[----:B------:R-:W1:Y:S01]  /*6100*/  @UP0 LDCU.64 UR4, c[0x0][0x888] ;  /* 0x00011100ff0407ac */ /* 0x000e620008000a00 */
[----:B------:R-:W-:Y:S07]  /*6110*/  @UP0 UIMAD UR6, UR36, UR6, URZ ;  /* 0x00000006240602a4 */ /* 0x000fee000f8e02ff */
[----:B------:R-:W-:Y:S01]  /*6120*/  @!P3 PRMT R53, R0, 0x7610, R53 ;  /* 0x000076100035b816 */ /* 0x000fe20000000035 */
[----:B-1----:R-:W-:Y:S06]  /*6130*/  @UP0 UIMAD.WIDE UR4, UR6, 0x4, UR4 ;  /* 0x00000004060408a5 */ /* 0x002fec000f8e0204 */
[----:B------:R-:W-:Y:S02]  /*6140*/  IMAD.U32 R2, RZ, RZ, UR4 ;  /* 0x00000004ff027e24 */ /* 0x000fe4000f8e00ff */
[----:B------:R-:W-:Y:S03]  /*6150*/  IMAD.U32 R3, RZ, RZ, UR5 ;  /* 0x00000005ff037e24 */ /* 0x000fe6000f8e00ff */
[----:B------:R-:W1:Y:S02]  /*6160*/  @!UP0 LDCU UR4, c[0x0][0x880] ;  /* 0x00011000ff0487ac */ /* 0x000e640008000800 */
[----:B--2--5:R2:W5:Y:S02]  /*6170*/  @P3 LDG.E R27, desc[UR8][R2.64] ;  /* 0x00000008021b3981 */ /* 0x024564000c1e1900 */
[----:B-12---:R-:W-:Y:S02]  /*6180*/  @!P3 MOV R27, UR4 ;  /* 0x00000004001bbc02 */ /* 0x006fe40008000f00 */
.L_x_95:
[----:B------:R-:W-:Y:S05]  /*6190*/  @!P4 BRA `(.L_x_96) ;  /* 0x000000000024c947 */ /* 0x000fea0003800000 */
[----:B------:R-:W-:Y:S01]  /*61a0*/  ISETP.NE.U32.AND P3, PT, R48, RZ, PT ;  /* 0x000000ff3000720c */ /* 0x000fe20003f65070 */
[----:B------:R-:W2:Y:S03]  /*61b0*/  LDCU.64 UR4, c[0x0][0x358] ;  /* 0x00006b00ff0477ac */ /* 0x000ea60008000a00 */
[----:B------:R-:W-:Y:S11]  /*61c0*/  ISETP.NE.AND.EX P3, PT, R49, RZ, PT, P3 ;  /* 0x000000ff3100720c */ /* 0x000ff60003f65330 */
[----:B------:R-:W-:Y:S02]  /*61d0*/  @!UPT UIADD3 URZ, UPT, UPT, URZ, URZ, URZ ;  /* 0x000000fffffff290 */ /* 0x000fe4000fffe0ff */
[----:B------:R-:W3:Y:S01]  /*61e0*/  @P3 LDC.64 R2, c[0x0][0x8a8] ;  /* 0x00022a00ff023b82 */ /* 0x000ee20000000a00 */
[----:B-1----:R-:W-:Y:S04]  /*61f0*/  @P3 IMAD R0, R50, UR36, RZ ;  /* 0x0000002432003c24 */ /* 0x002fe8000f8e02ff */
[----:B---3--:R-:W-:Y:S05]  /*6200*/  @P3 IMAD.WIDE R2, R0, 0x4, R2 ;  /* 0x0000000400023825 */ /* 0x008fea00078e0202 */
[----:B--2--5:R2:W5:Y:S02]  /*6210*/  @P3 LDG.E R24, desc[UR4][R2.64] ;  /* 0x0000000402183981 */ /* 0x024564000c1e1900 */
[----:B--2---:R-:W3:Y:S02]  /*6220*/  @!P3 LDC R24, c[0x0][0x8a0] ;  /* 0x00022800ff18bb82 */ /* 0x004ee40000000800 */
.L_x_96:
[----:B-----5:R-:W-:Y:S01]  /*6230*/  FSETP.NEU.AND P3, PT, R27, RZ, PT ;  /* 0x000000ff1b00720b */ /* 0x020fe20003f6d000 */
[----:B------:R-:W-:Y:S01]  /*6240*/  IMAD.SHL.U32 R74, R52, 0x4, RZ ;  /* 0x00000004344a7824 */ /* 0x000fe200078e00ff */
[----:B------:R-:W-:Y:S01]  /*6250*/  SEL R4, RZ, 0xffffffff, P2 ;  /* 0xffffffffff047807 */ /* 0x000fe20001000000 */
[----:B------:R-:W-:Y:S01]  /*6260*/  BSSY B1, `(.L_x_97) ;  /* 0x0000044000017945 */ /* 0x000fe20003800000 */
[----:B------:R-:W-:Y:S01]  /*6270*/  @P1 LOP3.LUT P2, RZ, R53, 0xff, RZ, 0xc0, !PT ;  /* 0x000000ff35ff1812 */ /* 0x000fe2000784c0ff */
[----:B------:R-:W-:Y:S01]  /*6280*/  VIADD R70, R74, UR44 ;  /* 0x0000002c4a467c36 */ /* 0x000fe20008000000 */
[----:B-1----:R-:W-:Y:S01]  /*6290*/  @P1 SEL R0, RZ, 0xffffffff, P3 ;  /* 0xffffffffff001807 */ /* 0x002fe20001800000 */
[----:B------:R-:W-:Y:S01]  /*62a0*/  IMAD.MOV.U32 R75, RZ, RZ, 0x1 ;  /* 0x00000001ff4b7424 */ /* 0x000fe200078e00ff */
[----:B------:R-:W-:Y:S01]  /*62b0*/  LOP3.LUT R62, R62, 0x1, RZ, 0x3c, !PT ;  /* 0x000000013e3e7812 */ /* 0x000fe200078e3cff */
[----:B------:R-:W-:Y:S01]  /*62c0*/  IMAD.MOV.U32 R73, RZ, RZ, RZ ;  /* 0x000000ffff497224 */ /* 0x000fe200078e00ff */
[----:B------:R-:W-:Y:S02]  /*62d0*/  @P0 SEL R0, R4, R0, !P2 ;  /* 0x0000000004000207 */ /* 0x000fe40005000000 */
[----:B------:R-:W-:Y:S02]  /*62e0*/  CS2R R38, SRZ ;  /* 0x0000000000267805 */ /* 0x000fe4000001ff00 */
[----:B------:R-:W-:Y:S02]  /*62f0*/  LEA R26, R22, UR44, 0x3 ;  /* 0x0000002c161a7c11 */ /* 0x000fe4000f8e18ff */
[----:B------:R-:W-:Y:S02]  /*6300*/  CS2R R36, SRZ ;  /* 0x0000000000247805 */ /* 0x000fe4000001ff00 */
[----:B------:R-:W-:Y:S02]  /*6310*/  @P1 LOP3.LUT R0, R0, 0x1, RZ, 0xc0, !PT ;  /* 0x0000000100001812 */ /* 0x000fe400078ec0ff */
[----:B------:R-:W-:Y:S02]  /*6320*/  CS2R R34, SRZ ;  /* 0x0000000000227805 */ /* 0x000fe4000001ff00 */
[----:B------:R-:W-:Y:S02]  /*6330*/  SHF.L.U32 R2, R61, 0x1f, RZ ;  /* 0x0000001f3d027819 */ /* 0x000fe400000006ff */
[----:B------:R-:W-:Y:S02]  /*6340*/  CS2R R32, SRZ ;  /* 0x0000000000207805 */ /* 0x000fe4000001ff00 */
[----:B------:R-:W-:Y:S02]  /*6350*/  ISETP.NE.U32.OR P6, PT, R0, 0x1, !P1 ;  /* 0x000000010000780c */ /* 0x000fe40004fc5470 */
[----:B------:R-:W-:Y:S02]  /*6360*/  CS2R R42, SRZ ;  /* 0x00000000002a7805 */ /* 0x000fe4000001ff00 */
[----:B------:R-:W-:Y:S02]  /*6370*/  PLOP3.LUT P2, PT, PT, PT, UP1, 0x80, 0x8 ;  /* 0x000000000008781c */ /* 0x000fe40003f4f018 */
[----:B------:R-:W-:Y:S02]  /*6380*/  CS2R R40, SRZ ;  /* 0x0000000000287805 */ /* 0x000fe4000001ff00 */
[----:B------:R-:W-:Y:S02]  /*6390*/  LEA.HI R25, R22, R22, RZ, 0x1 ;  /* 0x0000001616197211 */ /* 0x000fe400078f08ff */
[----:B------:R-:W-:Y:S02]  /*63a0*/  CS2R R46, SRZ ;  /* 0x00000000002e7805 */ /* 0x000fe4000001ff00 */
[----:B------:R-:W-:Y:S02]  /*63b0*/  LOP3.LUT P4, R58, R53, 0xff, RZ, 0xc0, !PT ;  /* 0x000000ff353a7812 */ /* 0x000fe4000788c0ff */
[----:B------:R-:W-:Y:S02]  /*63c0*/  CS2R R44, SRZ ;  /* 0x00000000002c7805 */ /* 0x000fe4000001ff00 */
[----:B------:R-:W-:Y:S01]  /*63d0*/  SEL R3, RZ, 0xffffffff, P3 ;  /* 0xffffffffff037807 */ /* 0x000fe20001800000 */
[----:B------:R-:W-:Y:S01]  /*63e0*/  VIADD R71, R70, 0x400 ;  /* 0x0000040046477836 */ /* 0x000fe20000000000 */
[----:B------:R-:W-:Y:S01]  /*63f0*/  P2R R68, PR, RZ, 0x40 ;  /* 0x00000040ff447803 */ /* 0x000fe20000000000 */
[----:B------:R-:W-:Y:S01]  /*6400*/  IMAD.IADD R69, R63, 0x1, R70 ;  /* 0x000000013f457824 */ /* 0x000fe200078e0246 */
[----:B------:R-:W-:Y:S02]  /*6410*/  @P6 SHF.L.U32 R0, R62, 0x1f, RZ ;  /* 0x0000001f3e006819 */ /* 0x000fe400000006ff */
[----:B------:R-:W-:Y:S02]  /*6420*/  @P2 SEL R3, R4, R3, !P4 ;  /* 0x0000000304032207 */ /* 0x000fe40006000000 */
[----:B------:R1:W2:Y:S02]  /*6430*/  @P6 SYNCS.PHASECHK.TRANS64.TRYWAIT P1, [UR44+0x40], R0 ;  /* 0x00004000ff0065a7 */ /* 0x0002a4000802112c */
[----:B------:R-:W-:Y:S04]  /*6440*/  LOP3.LUT R3, R3, 0x1, RZ, 0xc0, !PT ;  /* 0x0000000103037812 */ /* 0x000fe800078ec0ff */
[----:B------:R-:W-:Y:S04]  /*6450*/  ISETP.NE.U32.AND P5, PT, R3, 0x1, PT ;  /* 0x000000010300780c */ /* 0x000fe80003fa5070 */
[----:B------:R-:W-:Y:S01]  /*6460*/  P2R R76, PR, RZ, 0x20 ;  /* 0x00000020ff4c7803 */ /* 0x000fe20000000000 */
[----:B------:R4:W3:Y:S01]  /*6470*/  SYNCS.PHASECHK.TRANS64.TRYWAIT P0, [R26+URZ+0xb0], R2 ;  /* 0x0000b0021a0075a7 */ /* 0x0008e200080011ff */
[C---:B-1----:R-:W-:Y:S01]  /*6480*/  IMAD.SHL.U32 R0, R25.reuse, 0x40, RZ ;  /* 0x0000004019007824 */ /* 0x042fe200078e00ff */
[----:B------:R-:W-:Y:S04]  /*6490*/  LOP3.LUT R25, R25, 0xffe, RZ, 0xc0, !PT ;  /* 0x00000ffe19197812 */ /* 0x000fe800078ec0ff */
[----:B------:R-:W-:Y:S01]  /*64a0*/  LOP3.LUT R0, R0, 0xffffff80, RZ, 0xc0, !PT ;  /* 0xffffff8000007812 */ /* 0x000fe200078ec0ff */
[----:B------:R-:W-:Y:S04]  /*64b0*/  IMAD.IADD R25, R22, 0x1, -R25 ;  /* 0x0000000116197824 */ /* 0x000fe800078e0a19 */
[----:B------:R-:W-:Y:S04]  /*64c0*/  IMAD.IADD R0, R23, 0x1, R0 ;  /* 0x0000000117007824 */ /* 0x000fe800078e0200 */
[----:B------:R-:W-:Y:S01]  /*64d0*/  IMAD R25, R25, 0x100000, R0 ;  /* 0x0010000019197824 */ /* 0x000fe200078e0200 */
[----:B--2---:R-:W-:Y:S01]  /*64e0*/  @P6 SEL R75, RZ, 0x1, !P1 ;  /* 0x00000001ff4b6807 */ /* 0x004fe20004800000 */
[----:B----4-:R-:W-:Y:S06]  /*64f0*/  @!P6 BRA `(.L_x_98) ;  /* 0x000000000068e947 */ /* 0x010fec0003800000 */
[C---:B------:R-:W-:Y:S01]  /*6500*/  @P5 IMAD R5, R64.reuse, 0x4, R71 ;  /* 0x0000000440055824 */ /* 0x040fe200078e0247 */
[----:B------:R-:W-:Y:S01]  /*6510*/  ISETP.NE.AND P1, PT, R75, RZ, PT ;  /* 0x000000ff4b00720c */ /* 0x000fe20003f25270 */
[----:B------:R-:W-:Y:S01]  /*6520*/  @P5 IMAD R4, R64, 0x4, R70 ;  /* 0x0000000440045824 */ /* 0x000fe200078e0246 */
[----:B------:R-:W-:Y:S01]  /*6530*/  BSSY B0, `(.L_x_99) ;  /* 0x000000e000007945 */ /* 0x000fe20003800000 */
[----:B------:R-:W-:Y:S01]  /*6540*/  IMAD.MOV.U32 R38, RZ, RZ, RZ ;  /* 0x000000ffff267224 */ /* 0x000fe200078e00ff */
[----:B------:R-:W-:Y:S01]  /*6550*/  CS2R R34, SRZ ;  /* 0x0000000000227805 */ /* 0x000fe2000001ff00 */
[----:B------:R-:W-:Y:S01]  /*6560*/  @P5 IMAD.IADD R5, R63, 0x1, R5 ;  /* 0x000000013f055824 */ /* 0x000fe200078e0205 */
[----:B------:R-:W-:Y:S02]  /*6570*/  CS2R R32, SRZ ;  /* 0x0000000000207805 */ /* 0x000fe4000001ff00 */
[----:B------:R-:W-:Y:S02]  /*6580*/  CS2R R36, SRZ ;  /* 0x0000000000247805 */ /* 0x000fe4000001ff00 */
[----:B------:R-:W-:Y:S02]  /*6590*/  CS2R R46, SRZ ;  /* 0x00000000002e7805 */ /* 0x000fe4000001ff00 */
[----:B------:R-:W-:Y:S02]  /*65a0*/  CS2R R44, SRZ ;  /* 0x00000000002c7805 */ /* 0x000fe4000001ff00 */
[----:B------:R-:W-:Y:S02]  /*65b0*/  CS2R R42, SRZ ;  /* 0x00000000002a7805 */ /* 0x000fe4000001ff00 */
[----:B------:R-:W-:Y:S01]  /*65c0*/  CS2R R40, SRZ ;  /* 0x0000000000287805 */ /* 0x000fe2000001ff00 */
[----:B------:R-:W-:Y:S06]  /*65d0*/  @P1 BRA `(.L_x_100) ;  /* 0x00000000000c1947 */ /* 0x000fec0003800000 */
[----:B------:R-:W-:Y:S04]  /*65e0*/  SHF.L.U32 R3, R62, 0x1f, RZ ;  /* 0x0000001f3e037819 */ /* 0x000fe800000006ff */
[----:B------:R-:W1:Y:S02]  /*65f0*/  SYNCS.PHASECHK.TRANS64.TRYWAIT P1, [UR44+0x40], R3 ;  /* 0x00004003ff0075a7 */ /* 0x000e64000802112c */
[----:B-1----:R-:W-:Y:S05]  /*6600*/  @!P1 BRA `(.L_x_101) ;  /* 0x0000003000949947 */ /* 0x002fea0003800000 */
.L_x_100:
[----:B------:R-:W-:Y:S05]  /*6610*/  BSYNC B0 ;  /* 0x0000000000007941 */ /* 0x000fea0003800000 */
.L_x_99:
[----:B------:R-:W-:Y:S01]  /*6620*/  ISETP.NE.AND P1, PT, R76, RZ, PT ;  /* 0x000000ff4c00720c */ /* 0x000fe20003f25270 */
[----:B------:R-:W-:Y:S11]  /*6630*/  HFMA2 R73, -RZ, RZ, 0, 5.9604644775390625e-08 ;  /* 0x00000001ff497431 */ /* 0x000ff600000001ff */
[----:B------:R-:W-:Y:S01]  /*6640*/  @!UPT UIADD3 URZ, UPT, UPT, URZ, URZ, URZ ;  /* 0x000000fffffff290 */ /* 0x000fe2000fffe0ff */
[----:B------:R-:W-:Y:S05]  /*6650*/  @P1 WARPSYNC.ALL ;  /* 0x0000000000001948 */ /* 0x000fea0003800000 */
[----:B------:R2:W4:Y:S04]  /*6660*/  @P1 LDSM.16.M88.4 R32, [R4+0x400] ;  /* 0x000400000420183b */ /* 0x0005280000000200 */
[----:B------:R2:W1:Y:S04]  /*6670*/  @P1 LDSM.16.M88.4 R36, [R5] ;  /* 0x000000000524183b */ /* 0x0004680000000200 */
[----:B------:R2:W1:Y:S04]  /*6680*/  @P1 LDSM.16.M88.4 R44, [R74+UR44+0x400] ;  /* 0x0004002c4a2c183b */ /* 0x0004680008000200 */
[----:B------:R2:W1:Y:S02]  /*6690*/  @P1 LDSM.16.M88.4 R40, [R69+0x400] ;  /* 0x000400004528183b */ /* 0x0004640000000200 */
.L_x_98:
[----:B------:R-:W-:Y:S05]  /*66a0*/  BSYNC B1 ;  /* 0x0000000000017941 */ /* 0x000fea0003800000 */
.L_x_97:
[----:B-1----:R-:W-:Y:S04]  /*66b0*/  SHF.R.U32.HI R0, RZ, 0x15, R25 ;  /* 0x00000015ff007819 */ /* 0x002fe80000011619 */
[----:B------:R-:W-:Y:S01]  /*66c0*/  LOP3.LUT P1, RZ, R0, 0x3, R54, 0x48, !PT ;  /* 0x0000000300ff7812 */ /* 0x000fe20007824836 */
[----:B------:R-:W-:Y:S01]  /*66d0*/  @!UPT UIADD3 URZ, UPT, UPT, URZ, URZ, URZ ;  /* 0x000000fffffff290 */ /* 0x000fe2000fffe0ff */
[----:B---3--:R-:W-:Y:S11]  /*66e0*/  @P0 BRA `(.L_x_102) ;  /* 0x0000000000080947 */ /* 0x008ff60003800000 */
[----:B------:R-:W1:Y:S02]  /*66f0*/  SYNCS.PHASECHK.TRANS64.TRYWAIT P0, [R26+URZ+0xb0], R2 ;  /* 0x0000b0021a0075a7 */ /* 0x000e6400080011ff */
[----:B-1----:R-:W-:Y:S05]  /*6700*/  @!P0 BRA `(.L_x_103) ;  /* 0x00000030006c8947 */ /* 0x002fea0003800000 */
.L_x_102:
[----:B------:R-:W-:Y:S05]  /*6710*/  @!P1 BRA `(.L_x_104) ;  /* 0x0000000000409947 */ /* 0x000fea0003800000 */
[----:B------:R-:W2:Y:S01]  /*6720*/  LDCU.64 UR8, c[0x4][0x70] ;  /* 0x01000e00ff0877ac */ /* 0x000ea20008000a00 */
[----:B------:R-:W-:Y:S01]  /*6730*/  MOV R3, 0x0 ;  /* 0x0000000000037802 */ /* 0x000fe20000000f00 */
[----:B------:R-:W-:Y:S02]  /*6740*/  HFMA2 R12, -RZ, RZ, 0, 5.9604644775390625e-08 ;  /* 0x00000001ff0c7431 */ /* 0x000fe400000001ff */
[----:B------:R-:W-:Y:S02]  /*6750*/  IMAD.MOV.U32 R8, RZ, RZ, 0x192 ;  /* 0x00000192ff087424 */ /* 0x000fe400078e00ff */
[----:B------:R-:W-:Y:S01]  /*6760*/  IMAD.MOV.U32 R13, RZ, RZ, RZ ;  /* 0x000000ffff0d7224 */ /* 0x000fe200078e00ff */
[----:B------:R-:W3:Y:S01]  /*6770*/  LDCU.64 UR6, c[0x4][0x78] ;  /* 0x01000f00ff0677ac */ /* 0x000ee20008000a00 */
[----:B-1----:R-:W1:Y:S01]  /*6780*/  LDC.64 R2, c[0x4][R3] ;  /* 0x0100000003027b82 */ /* 0x002e620000000a00 */
[----:B------:R-:W5:Y:S01]  /*6790*/  LDCU.64 UR4, c[0x4][0x10] ;  /* 0x01000200ff0477ac */ /* 0x000f620008000a00 */
[----:B--2---:R-:W-:Y:S01]  /*67a0*/  MOV R5, UR9 ;  /* 0x0000000900057c02 */ /* 0x004fe20008000f00 */
[----:B------:R-:W-:Y:S01]  /*67b0*/  IMAD.U32 R4, RZ, RZ, UR8 ;  /* 0x00000008ff047e24 */ /* 0x000fe2000f8e00ff */
[----:B---3--:R-:W-:Y:S01]  /*67c0*/  MOV R7, UR7 ;  /* 0x0000000700077c02 */ /* 0x008fe20008000f00 */
[----:B------:R-:W-:Y:S01]  /*67d0*/  IMAD.U32 R6, RZ, RZ, UR6 ;  /* 0x00000006ff067e24 */ /* 0x000fe2000f8e00ff */
[----:B-----5:R-:W-:Y:S01]  /*67e0*/  MOV R11, UR5 ;  /* 0x00000005000b7c02 */ /* 0x020fe20008000f00 */
[----:B------:R-:W-:Y:S02]  /*67f0*/  IMAD.U32 R10, RZ, RZ, UR4 ;  /* 0x00000004ff0a7e24 */ /* 0x000fe4000f8e00ff */
[----:B------:R-:W-:Y:S07]  /*6800*/  LEPC R20, `(.L_x_104) ;  /* 0x000000001014794e */ /* 0x000fee0000000000 */
[----:B-1--4-:R-:W-:Y:S05]  /*6810*/  CALL.ABS.NOINC R2 ;  /* 0x0000000002007343 */ /* 0x012fea0003c00000 */
.L_x_104:
[----:B------:R-:W-:Y:S01]  /*6820*/  LOP3.LUT R20, R44, 0xffffe000, RZ, 0xc0, !PT ;  /* 0xffffe0002c147812 */ /* 0x000fe200078ec0ff */
[----:B------:R-:W-:Y:S05]  /*6830*/  WARPSYNC.ALL ;  /* 0x0000000000007948 */ /* 0x000fea0003800000 */
[----:B------:R-:W-:Y:S01]  /*6840*/  R2UR UR4, R25 ;  /* 0x00000000190472ca */ /* 0x000fe200000e0000 */
[----:B------:R-:W-:Y:S01]  /*6850*/  IMAD.SHL.U32 R77, R64, 0x4, RZ ;  /* 0x00000004404d7824 */ /* 0x000fe200078e00ff */
[----:B------:R-:W-:Y:S01]  /*6860*/  LOP3.LUT R21, R45, 0xffffe000, RZ, 0xc0, !PT ;  /* 0xffffe0002d157812 */ /* 0x000fe200078ec0ff */
[----:B------:R-:W-:Y:S01]  /*6870*/  BSSY.RECONVERGENT B0, `(.L_x_105) ;  /* 0x0000059000007945 */ /* 0x000fe20003800200 */
[----:B------:R-:W-:Y:S02]  /*6880*/  ISETP.NE.AND P0, PT, R65, RZ, PT ;  /* 0x000000ff4100720c */ /* 0x000fe40003f05270 */
[----:B------:R-:W-:Y:S05]  /*6890*/  IADD3 R71, PT, PT, R71, R77, RZ ;  /* 0x0000004d47477210 */ /* 0x000fea0007ffe0ff */
[----:B------:R-:W-:Y:S02]  /*68a0*/  IMAD.IADD R72, R63, 0x1, R71 ;  /* 0x000000013f487824 */ /* 0x000fe400078e0247 */
[----:B--2---:R-:W2:Y:S02]  /*68b0*/  LDTM.16dp128bit.x8 R4, tmem[UR4] ;  /* 0x00000004000479ee */ /* 0x004ea40008180000 */
[C---:B--2---:R-:W-:Y:S01]  /*68c0*/  FMUL R0, R24.reuse, R4 ;  /* 0x0000000418007220 */ /* 0x044fe20000400000 */
[C---:B-1----:R-:W-:Y:S01]  /*68d0*/  FMUL R2, R24.reuse, R5 ;  /* 0x0000000518027220 */ /* 0x042fe20000400000 */
[C---:B------:R-:W-:Y:S01]  /*68e0*/  FMUL R3, R24.reuse, R6 ;  /* 0x0000000618037220 */ /* 0x040fe20000400000 */
[----:B------:R-:W-:Y:S01]  /*68f0*/  FMUL R4, R24, R8 ;  /* 0x0000000818047220 */ /* 0x000fe20000400000 */
[C---:B------:R-:W-:Y:S01]  /*6900*/  FFMA R28, R27.reuse, R20, R0 ;  /* 0x000000141b1c7223 */ /* 0x040fe20000000000 */
[----:B------:R-:W-:Y:S01]  /*6910*/  LOP3.LUT R0, R46, 0xffffe000, RZ, 0xc0, !PT ;  /* 0xffffe0002e007812 */ /* 0x000fe200078ec0ff */
[----:B------:R-:W-:Y:S01]  /*6920*/  FFMA R29, R27, R21, R2 ;  /* 0x000000151b1d7223 */ /* 0x000fe20000000002 */
[----:B------:R-:W-:Y:S01]  /*6930*/  LOP3.LUT R2, R47, 0xffffe000, RZ, 0xc0, !PT ;  /* 0xffffe0002f027812 */ /* 0x000fe200078ec0ff */
[C---:B------:R-:W-:Y:S01]  /*6940*/  FMUL R5, R24.reuse, R9 ;  /* 0x0000000918057220 */ /* 0x040fe20000400000 */
[----:B------:R-:W-:Y:S01]  /*6950*/  F2FP.TF32.F32.PACK_B R28, R28 ;  /* 0x0000001cff1c723e */ /* 0x000fe200024050ff */
[C---:B------:R-:W-:Y:S01]  /*6960*/  FMUL R8, R24.reuse, R12 ;  /* 0x0000000c18087220 */ /* 0x040fe20000400000 */
[----:B------:R-:W-:Y:S01]  /*6970*/  F2FP.TF32.F32.PACK_B R29, R29 ;  /* 0x0000001dff1d723e */ /* 0x000fe200024050ff */
[C---:B------:R-:W-:Y:S01]  /*6980*/  FMUL R9, R24.reuse, R13 ;  /* 0x0000000d18097220 */ /* 0x040fe20000400000 */
[----:B------:R-:W-:Y:S01]  /*6990*/  FMUL R12, R24, R16 ;  /* 0x00000010180c7220 */ /* 0x000fe20000400000 */
[----:B------:R-:W-:Y:S01]  /*69a0*/  LOP3.LUT R16, R40, 0xffffe000, RZ, 0xc0, !PT ;  /* 0xffffe00028107812 */ /* 0x000fe200078ec0ff */
[C---:B------:R-:W-:Y:S01]  /*69b0*/  FMUL R7, R24.reuse, R7 ;  /* 0x0000000718077220 */ /* 0x040fe20000400000 */
[----:B------:R-:W-:Y:S01]  /*69c0*/  FMUL R13, R24, R17 ;  /* 0x00000011180d7220 */ /* 0x000fe20000400000 */
[----:B------:R-:W-:Y:S01]  /*69d0*/  LOP3.LUT R17, R41, 0xffffe000, RZ, 0xc0, !PT ;  /* 0xffffe00029117812 */ /* 0x000fe200078ec0ff */
[----:B------:R-:W-:Y:S01]  /*69e0*/  FFMA R30, R27, R0, R3 ;  /* 0x000000001b1e7223 */ /* 0x000fe20000000003 */
[----:B------:R-:W-:Y:S01]  /*69f0*/  LOP3.LUT R0, R42, 0xffffe000, RZ, 0xc0, !PT ;  /* 0xffffe0002a007812 */ /* 0x000fe200078ec0ff */
[----:B------:R-:W-:Y:S01]  /*6a00*/  FMUL R6, R24, R10 ;  /* 0x0000000a18067220 */ /* 0x000fe20000400000 */
[----:B----4-:R-:W-:Y:S01]  /*6a10*/  LOP3.LUT R3, R33, 0xffffe000, RZ, 0xc0, !PT ;  /* 0xffffe00021037812 */ /* 0x010fe200078ec0ff */
[----:B------:R-:W-:Y:S01]  /*6a20*/  FFMA R31, R27, R2, R7 ;  /* 0x000000021b1f7223 */ /* 0x000fe20000000007 */
[----:B------:R-:W-:Y:S01]  /*6a30*/  LOP3.LUT R2, R43, 0xffffe000, RZ, 0xc0, !PT ;  /* 0xffffe0002b027812 */ /* 0x000fe200078ec0ff */
[C---:B------:R-:W-:Y:S01]  /*6a40*/  FFMA R4, R27.reuse, R16, R4 ;  /* 0x000000101b047223 */ /* 0x040fe20000000004 */
[----:B------:R-:W-:Y:S01]  /*6a50*/  LOP3.LUT R16, R34, 0xffffe000, RZ, 0xc0, !PT ;  /* 0xffffe00022107812 */ /* 0x000fe200078ec0ff */
[C---:B------:R-:W-:Y:S01]  /*6a60*/  FFMA R5, R27.reuse, R17, R5 ;  /* 0x000000111b057223 */ /* 0x040fe20000000005 */
[----:B------:R-:W-:Y:S01]  /*6a70*/  F2FP.TF32.F32.PACK_B R30, R30 ;  /* 0x0000001eff1e723e */ /* 0x000fe200024050ff */
[C---:B------:R-:W-:Y:S01]  /*6a80*/  FFMA R6, R27.reuse, R0, R6 ;  /* 0x000000001b067223 */ /* 0x040fe20000000006 */
[----:B------:R-:W-:Y:S01]  /*6a90*/  LOP3.LUT R0, R32, 0xffffe000, RZ, 0xc0, !PT ;  /* 0xffffe00020007812 */ /* 0x000fe200078ec0ff */
[C---:B------:R-:W-:Y:S01]  /*6aa0*/  FMUL R11, R24.reuse, R11 ;  /* 0x0000000b180b7220 */ /* 0x040fe20000400000 */
[----:B------:R-:W-:Y:S01]  /*6ab0*/  F2FP.TF32.F32.PACK_B R31, R31 ;  /* 0x0000001fff1f723e */ /* 0x000fe200024050ff */
[----:B------:R-:W-:Y:S01]  /*6ac0*/  FMUL R10, R24, R14 ;  /* 0x0000000e180a7220 */ /* 0x000fe20000400000 */
[----:B------:R-:W-:Y:S01]  /*6ad0*/  F2FP.TF32.F32.PACK_B R4, R4 ;  /* 0x00000004ff04723e */ /* 0x000fe200024050ff */
[----:B------:R-:W-:Y:S01]  /*6ae0*/  FFMA R7, R27, R2, R11 ;  /* 0x000000021b077223 */ /* 0x000fe2000000000b */
[----:B------:R-:W-:Y:S01]  /*6af0*/  LOP3.LUT R2, R35, 0xffffe000, RZ, 0xc0, !PT ;  /* 0xffffe00023027812 */ /* 0x000fe200078ec0ff */
[C---:B------:R-:W-:Y:S01]  /*6b00*/  FFMA R8, R27.reuse, R0, R8 ;  /* 0x000000001b087223 */ /* 0x040fe20000000008 */
[----:B------:R-:W-:Y:S01]  /*6b10*/  LOP3.LUT R0, R36, 0xffffe000, RZ, 0xc0, !PT ;  /* 0xffffe00024007812 */ /* 0x000fe200078ec0ff */
[----:B------:R1:W-:Y:S01]  /*6b20*/  STSM.16.M88.4 [R70+0x400], R28 ;  /* 0x0004001c46007844 */ /* 0x0003e20000000200 */
[----:B------:R-:W-:Y:S01]  /*6b30*/  F2FP.TF32.F32.PACK_B R5, R5 ;  /* 0x00000005ff05723e */ /* 0x000fe200024050ff */
[----:B------:R-:W-:Y:S01]  /*6b40*/  FMUL R15, R24, R15 ;  /* 0x0000000f180f7220 */ /* 0x000fe20000400000 */
[----:B------:R-:W-:Y:S01]  /*6b50*/  F2FP.TF32.F32.PACK_B R6, R6 ;  /* 0x00000006ff06723e */ /* 0x000fe200024050ff */
[C---:B------:R-:W-:Y:S01]  /*6b60*/  FFMA R9, R27.reuse, R3, R9 ;  /* 0x000000031b097223 */ /* 0x040fe20000000009 */
[C---:B------:R-:W-:Y:S01]  /*6b70*/  FFMA R10, R27.reuse, R16, R10 ;  /* 0x000000101b0a7223 */ /* 0x040fe2000000000a */
[----:B------:R-:W-:Y:S01]  /*6b80*/  FFMA R11, R27, R2, R15 ;  /* 0x000000021b0b7223 */ /* 0x000fe2000000000f */
[----:B------:R-:W-:Y:S01]  /*6b90*/  LOP3.LUT R2, R37, 0xffffe000, RZ, 0xc0, !PT ;  /* 0xffffe00025027812 */ /* 0x000fe200078ec0ff */
[----:B------:R-:W-:Y:S01]  /*6ba0*/  FFMA R12, R27, R0, R12 ;  /* 0x000000001b0c7223 */ /* 0x000fe2000000000c */
[----:B------:R-:W-:Y:S01]  /*6bb0*/  LOP3.LUT R3, R38, 0xffffe000, RZ, 0xc0, !PT ;  /* 0xffffe00026037812 */ /* 0x000fe200078ec0ff */
[C---:B------:R-:W-:Y:S01]  /*6bc0*/  FMUL R14, R24.reuse, R18 ;  /* 0x00000012180e7220 */ /* 0x040fe20000400000 */
[----:B------:R-:W-:Y:S01]  /*6bd0*/  LOP3.LUT R0, R39, 0xffffe000, RZ, 0xc0, !PT ;  /* 0xffffe00027007812 */ /* 0x000fe200078ec0ff */
[----:B------:R-:W-:Y:S01]  /*6be0*/  FMUL R19, R24, R19 ;  /* 0x0000001318137220 */ /* 0x000fe20000400000 */
[----:B------:R-:W-:Y:S01]  /*6bf0*/  F2FP.TF32.F32.PACK_B R7, R7 ;  /* 0x00000007ff07723e */ /* 0x000fe200024050ff */
[C---:B------:R-:W-:Y:S01]  /*6c00*/  FFMA R13, R27.reuse, R2, R13 ;  /* 0x000000021b0d7223 */ /* 0x040fe2000000000d */
[C---:B------:R-:W-:Y:S01]  /*6c10*/  FFMA R14, R27.reuse, R3, R14 ;  /* 0x000000031b0e7223 */ /* 0x040fe2000000000e */
[----:B------:R-:W-:Y:S01]  /*6c20*/  FFMA R15, R27, R0, R19 ;  /* 0x000000001b0f7223 */ /* 0x000fe20000000013 */
[----:B------:R-:W-:Y:S01]  /*6c30*/  F2FP.TF32.F32.PACK_B R8, R8 ;  /* 0x00000008ff08723e */ /* 0x000fe200024050ff */
[----:B------:R1:W-:Y:S01]  /*6c40*/  STSM.16.M88.4 [R69+0x400], R4 ;  /* 0x0004000445007844 */ /* 0x0003e20000000200 */
[----:B------:R-:W-:Y:S02]  /*6c50*/  F2FP.TF32.F32.PACK_B R9, R9 ;  /* 0x00000009ff09723e */ /* 0x000fe400024050ff */
[----:B------:R-:W-:Y:S02]  /*6c60*/  F2FP.TF32.F32.PACK_B R10, R10 ;  /* 0x0000000aff0a723e */ /* 0x000fe400024050ff */
[----:B------:R-:W-:Y:S02]  /*6c70*/  F2FP.TF32.F32.PACK_B R11, R11 ;  /* 0x0000000bff0b723e */ /* 0x000fe400024050ff */
[----:B------:R-:W-:Y:S02]  /*6c80*/  F2FP.TF32.F32.PACK_B R12, R12 ;  /* 0x0000000cff0c723e */ /* 0x000fe400024050ff */
[----:B------:R-:W-:Y:S01]  /*6c90*/  F2FP.TF32.F32.PACK_B R13, R13 ;  /* 0x0000000dff0d723e */ /* 0x000fe200024050ff */
[----:B------:R1:W-:Y:S01]  /*6ca0*/  STSM.16.M88.4 [R71], R8 ;  /* 0x0000000847007844 */ /* 0x0003e20000000200 */
[----:B------:R-:W-:Y:S02]  /*6cb0*/  F2FP.TF32.F32.PACK_B R14, R14 ;  /* 0x0000000eff0e723e */ /* 0x000fe400024050ff */
[----:B------:R-:W-:Y:S05]  /*6cc0*/  F2FP.TF32.F32.PACK_B R15, R15 ;  /* 0x0000000fff0f723e */ /* 0x000fea00024050ff */
[----:B------:R1:W-:Y:S01]  /*6cd0*/  STSM.16.M88.4 [R72], R12 ;  /* 0x0000000c48007844 */ /* 0x0003e20000000200 */
[----:B------:R-:W-:Y:S01]  /*6ce0*/  @!PT LDS RZ, [RZ] ;  /* 0x00000000fffff984 */ /* 0x000fe20000000800 */
[----:B------:R-:W-:Y:S01]  /*6cf0*/  @!PT LDS RZ, [RZ] ;  /* 0x00000000fffff984 */ /* 0x000fe20000000800 */
[----:B------:R-:W-:Y:S01]  /*6d00*/  @!PT LDS RZ, [RZ] ;  /* 0x00000000fffff984 */ /* 0x000fe20000000800 */
[----:B------:R-:W-:Y:S01]  /*6d10*/  @!PT LDS RZ, [RZ] ;  /* 0x00000000fffff984 */ /* 0x000fe20000000800 */
[----:B------:R2:W-:Y:S07]  /*6d20*/  MEMBAR.ALL.CTA ;  /* 0x0000000000007992 */ /* 0x0005ee0000008000 */
[----:B--2---:R-:W2:Y:S02]  /*6d30*/  FENCE.VIEW.ASYNC.S ;  /* 0x00000000000073c6 */ /* 0x004ea40000000000 */
[----:B--2---:R-:W-:Y:S06]  /*6d40*/  BAR.SYNC.DEFER_BLOCKING 0x1, 0x80 ;  /* 0x0042000000007b1d */ /* 0x004fec0000010000 */
[----:B------:R-:W-:Y:S05]  /*6d50*/  @P0 BRA `(.L_x_106) ;  /* 0x0000000000280947 */ /* 0x000fea0003800000 */
[----:B------:R-:W2:Y:S01]  /*6d60*/  LDCU.64 UR6, c[0x0][0x348] ;  /* 0x00006900ff0677ac */ /* 0x000ea20008000a00 */
[----:B------:R-:W-:Y:S01]  /*6d70*/  UIADD3 UR4, UPT, UPT, UR44, 0x400, URZ ;  /* 0x000004002c047890 */ /* 0x000fe2000fffe0ff */
[----:B------:R-:W-:Y:S05]  /*6d80*/  UMOV UR51, UR36 ;  /* 0x0000002400337c82 */ /* 0x000fea0008000000 */
[----:B------:R-:W-:Y:S04]  /*6d90*/  MOV R57, UR4 ;  /* 0x0000000400397c02 */ /* 0x000fe80008000f00 */
[----:B------:R-:W-:Y:S01]  /*6da0*/  R2UR UR48, R57 ;  /* 0x00000000393072ca */ /* 0x000fe200000e0000 */
[----:B--2---:R-:W-:Y:S04]  /*6db0*/  UIADD3 UR4, UP0, UPT, UR6, 0x680, URZ ;  /* 0x0000068006047890 */ /* 0x004fe8000ff1e0ff */
[----:B------:R-:W-:Y:S09]  /*6dc0*/  UIADD3.X UR5, UPT, UPT, URZ, UR7, URZ, UP0, !UPT ;  /* 0x00000007ff057290 */ /* 0x000ff200087fe4ff */
[----:B------:R2:W-:Y:S01]  /*6dd0*/  UTMASTG.3D [UR48], [UR4] ;  /* 0x00000030040073b5 */ /* 0x0005e20008010000 */
[----:B------:R0:W-:Y:S01]  /*6de0*/  UTMACMDFLUSH ;  /* 0x00000000000079b7 */ /* 0x0001e20000000000 */
[----:B--2---:R-:W-:Y:S04]  /*6df0*/  DEPBAR.LE SB0, 0x1 ;  /* 0x000080400000791a */ /* 0x004fe80000000000 */
.L_x_106:
[----:B------:R-:W-:Y:S05]  /*6e00*/  BSYNC.RECONVERGENT B0 ;  /* 0x0000000000007941 */ /* 0x000fea0003800200 */
.L_x_105:
[----:B------:R-:W-:Y:S01]  /*6e10*/  BAR.SYNC.DEFER_BLOCKING 0x1, 0x80 ;  /* 0x0042000000007b1d */ /* 0x000fe20000010000 */
[----:B------:R-:W-:Y:S01]  /*6e20*/  ISETP.NE.AND P1, PT, R68, RZ, PT ;  /* 0x000000ff4400720c */ /* 0x000fe20003f25270 */
[----:B------:R-:W-:Y:S01]  /*6e30*/  UISETP.NE.AND UP0, UPT, UR52, URZ, UPT ;  /* 0x000000ff3400728c */ /* 0x000fe2000bf05270 */
[----:B------:R-:W-:Y:S11]  /*6e40*/  LEA R2, R73, UR44, 0x3 ;  /* 0x0000002c49027c11 */ /* 0x000ff6000f8e18ff */
[----:B------:R-:W-:Y:S01]  /*6e50*/  @P1 SHF.L.U32 R3, R62, 0x1f, RZ ;  /* 0x0000001f3e031819 */ /* 0x000fe200000006ff */
[----:B------:R-:W-:Y:S06]  /*6e60*/  BRA.U !UP0, `(.L_x_107) ;  /* 0x0000000108247547 */ /* 0x000fec000b800000 */
[----:B-1----:R-:W-:Y:S01]  /*6e70*/  IMAD.U32 R4, RZ, RZ, UR46 ;  /* 0x0000002eff047e24 */ /* 0x002fe2000f8e00ff */
[----:B------:R-:W-:Y:S01]  /*6e80*/  MOV R0, UR47 ;  /* 0x0000002f00007c02 */ /* 0x000fe20008000f00 */
[----:B------:R-:W-:Y:S03]  /*6e90*/  UIADD3 UR4, UPT, UPT, UR46, 0x1, URZ ;  /* 0x000000012e047890 */ /* 0x000fe6000fffe0ff */
[----:B------:R-:W-:Y:S01]  /*6ea0*/  @P1 LEA R4, R4, UR44, 0x3 ;  /* 0x0000002c04041c11 */ /* 0x000fe2000f8e18ff */
[----:B------:R-:W-:Y:S04]  /*6eb0*/  UISETP.NE.AND UP0, UPT, UR4, 0x4, UPT ;  /* 0x000000040400788c */ /* 0x000fe8000bf05270 */
[----:B------:R-:W-:Y:S01]  /*6ec0*/  @P1 VIADD R4, R4, 0x60 ;  /* 0x0000006004041836 */ /* 0x000fe20000000000 */
[----:B------:R-:W-:Y:S04]  /*6ed0*/  USEL UR46, UR4, URZ, UP0 ;  /* 0x000000ff042e7287 */ /* 0x000fe80008000000 */
[----:B------:R-:W-:Y:S04]  /*6ee0*/  @P1 PRMT R0, R0, 0x654, R4 ;  /* 0x0000065400001816 */ /* 0x000fe80000000004 */
[----:B------:R2:W-:Y:S04]  /*6ef0*/  @P1 SYNCS.ARRIVE.TRANS64.RED.A1T0 RZ, [R0+URZ], RZ ;  /* 0x000000ff00ff19a7 */ /* 0x0005e800081004ff */
.L_x_107:
[----:B------:R-:W3:Y:S01]  /*6f00*/  @P1 SYNCS.PHASECHK.TRANS64.TRYWAIT P0, [R2+URZ+0x40], R3 ;  /* 0x00004003020015a7 */ /* 0x000ee200080011ff */
[----:B------:R-:W-:Y:S01]  /*6f10*/  BSSY B1, `(.L_x_108) ;  /* 0x0000017000017945 */ /* 0x000fe20003800000 */
[----:B---3--:R-:W-:Y:S03]  /*6f20*/  @P1 SEL R75, RZ, 0x1, !P0 ;  /* 0x00000001ff4b1807 */ /* 0x008fe60004000000 */
[----:B------:R-:W-:Y:S05]  /*6f30*/  @!P1 BRA `(.L_x_109) ;  /* 0x0000000000509947 */ /* 0x000fea0003800000 */
[----:B------:R-:W-:Y:S01]  /*6f40*/  ISETP.NE.AND P1, PT, R76, RZ, PT ;  /* 0x000000ff4c00720c */ /* 0x000fe20003f25270 */
[----:B------:R-:W-:Y:S01]  /*6f50*/  BSSY B0, `(.L_x_110) ;  /* 0x000000a000007945 */ /* 0x000fe20003800000 */
[----:B------:R-:W-:Y:S11]  /*6f60*/  ISETP.NE.AND P0, PT, R75, RZ, PT ;  /* 0x000000ff4b00720c */ /* 0x000ff60003f05270 */
[----:B-1----:R-:W-:Y:S04]  /*6f70*/  @P1 IMAD R5, R73, 0x2000, R74 ;  /* 0x0000200049051824 */ /* 0x002fe800078e024a */
[----:B------:R-:W-:Y:S05]  /*6f80*/  @P1 VIADD R4, R5, UR44 ;  /* 0x0000002c05041c36 */ /* 0x000fea0008000000 */
[----:B------:R-:W-:Y:S01]  /*6f90*/  @P1 IADD3 R3, PT, PT, R77, R4, RZ ;  /* 0x000000044d031210 */ /* 0x000fe20007ffe0ff */
[----:B------:R-:W-:Y:S01]  /*6fa0*/  @P1 IMAD.IADD R4, R63, 0x1, R4 ;  /* 0x000000013f041824 */ /* 0x000fe200078e0204 */
[----:B------:R-:W-:Y:S06]  /*6fb0*/  @P0 BRA `(.L_x_111) ;  /* 0x00000000000c0947 */ /* 0x000fec0003800000 */
[----:B--2---:R-:W-:Y:S04]  /*6fc0*/  SHF.L.U32 R0, R62, 0x1f, RZ ;  /* 0x0000001f3e007819 */ /* 0x004fe800000006ff */
[----:B------:R-:W1:Y:S02]  /*6fd0*/  SYNCS.PHASECHK.TRANS64.TRYWAIT P0, [R2+URZ+0x40], R0 ;  /* 0x00004000020075a7 */ /* 0x000e6400080011ff */
[----:B-1----:R-:W-:Y:S05]  /*6fe0*/  @!P0 BRA `(.L_x_112) ;  /* 0x0000002800488947 */ /* 0x002fea0003800000 */
.L_x_111:
[----:B------:R-:W-:Y:S05]  /*6ff0*/  BSYNC B0 ;  /* 0x0000000000007941 */ /* 0x000fea0003800000 */
.L_x_110:
[----:B------:R-:W-:Y:S02]  /*7000*/  ISETP.NE.AND P0, PT, R76, RZ, PT ;  /* 0x000000ff4c00720c */ /* 0x000fe40003f05270 */
[----:B------:R-:W-:Y:S11]  /*7010*/  IADD3 R73, PT, PT, R73, 0x1, RZ ;  /* 0x0000000149497810 */ /* 0x000ff60007ffe0ff */
[----:B-12---:R-:W-:Y:S01]  /*7020*/  @P0 IMAD.IADD R0, R63, 0x1, R3 ;  /* 0x000000013f000824 */ /* 0x006fe200078e0203 */
[----:B------:R-:W-:Y:S05]  /*7030*/  @P0 WARPSYNC.ALL ;  /* 0x0000000000000948 */ /* 0x000fea0003800000 */
[----:B------:R3:W4:Y:S04]  /*7040*/  @P0 LDSM.16.M88.4 R44, [R5+UR44+0x400] ;  /* 0x0004002c052c083b */ /* 0x0007280008000200 */
[----:B------:R3:W1:Y:S04]  /*7050*/  @P0 LDSM.16.M88.4 R40, [R4+0x400] ;  /* 0x000400000428083b */ /* 0x0006680000000200 */
[----:B------:R3:W2:Y:S04]  /*7060*/  @P0 LDSM.16.M88.4 R32, [R3+0x400] ;  /* 0x000400000320083b */ /* 0x0006a80000000200 */
[----:B------:R3:W1:Y:S02]  /*7070*/  @P0 LDSM.16.M88.4 R36, [R0+0x400] ;  /* 0x000400000024083b */ /* 0x0006640000000200 */
.L_x_109:
[----:B------:R-:W-:Y:S05]  /*7080*/  BSYNC B1 ;  /* 0x0000000000017941 */ /* 0x000fea0003800000 */
.L_x_108:
[----:B--23--:R-:W-:Y:S05]  /*7090*/  VIADD R0, R25, 0x20 ;  /* 0x0000002019007836 */ /* 0x00cfea0000000000 */
[----:B------:R-:W-:Y:S04]  /*70a0*/  SHF.R.U32.HI R0, RZ, 0x15, R0 ;  /* 0x00000015ff007819 */ /* 0x000fe80000011600 */
[----:B------:R-:W-:Y:S11]  /*70b0*/  LOP3.LUT P0, RZ, R0, 0x3, R54, 0x48, !PT ;  /* 0x0000000300ff7812 */ /* 0x000ff60007804836 */
[----:B------:R-:W-:Y:S02]  /*70c0*/  @!UPT UIADD3 URZ, UPT, UPT, URZ, URZ, URZ ;  /* 0x000000fffffff290 */ /* 0x000fe4000fffe0ff */
[----:B------:R-:W-:Y:S05]  /*70d0*/  @!P0 BRA `(.L_x_113) ;  /* 0x0000000000408947 */ /* 0x000fea0003800000 */
[----:B------:R-:W2:Y:S01]  /*70e0*/  LDCU.64 UR8, c[0x4][0x70] ;  /* 0x01000e00ff0877ac */ /* 0x000ea20008000a00 */
[----:B------:R-:W-:Y:S01]  /*70f0*/  MOV R3, 0x0 ;  /* 0x0000000000037802 */ /* 0x000fe20000000f00 */
[----:B-1----:R-:W-:Y:S02]  /*7100*/  HFMA2 R12, -RZ, RZ, 0, 5.9604644775390625e-08 ;  /* 0x00000001ff0c7431 */ /* 0x002fe400000001ff */
[----:B------:R-:W-:Y:S02]  /*7110*/  IMAD.MOV.U32 R8, RZ, RZ, 0x192 ;  /* 0x00000192ff087424 */ /* 0x000fe400078e00ff */
[----:B------:R-:W-:Y:S01]  /*7120*/  IMAD.MOV.U32 R13, RZ, RZ, RZ ;  /* 0x000000ffff0d7224 */ /* 0x000fe200078e00ff */
[----:B------:R-:W1:Y:S01]  /*7130*/  LDCU.64 UR6, c[0x4][0x78] ;  /* 0x01000f00ff0677ac */ /* 0x000e620008000a00 */
[----:B------:R-:W3:Y:S01]  /*7140*/  LDC.64 R2, c[0x4][R3] ;  /* 0x0100000003027b82 */ /* 0x000ee20000000a00 */
[----:B------:R-:W5:Y:S01]  /*7150*/  LDCU.64 UR4, c[0x4][0x10] ;  /* 0x01000200ff0477ac */ /* 0x000f620008000a00 */
[----:B--2---:R-:W-:Y:S01]  /*7160*/  MOV R5, UR9 ;  /* 0x0000000900057c02 */ /* 0x004fe20008000f00 */
[----:B------:R-:W-:Y:S01]  /*7170*/  IMAD.U32 R4, RZ, RZ, UR8 ;  /* 0x00000008ff047e24 */ /* 0x000fe2000f8e00ff */
[----:B-1----:R-:W-:Y:S01]  /*7180*/  MOV R7, UR7 ;  /* 0x0000000700077c02 */ /* 0x002fe20008000f00 */
[----:B------:R-:W-:Y:S01]  /*7190*/  IMAD.U32 R6, RZ, RZ, UR6 ;  /* 0x00000006ff067e24 */ /* 0x000fe2000f8e00ff */
[----:B-----5:R-:W-:Y:S01]  /*71a0*/  MOV R11, UR5 ;  /* 0x00000005000b7c02 */ /* 0x020fe20008000f00 */
[----:B------:R-:W-:Y:S02]  /*71b0*/  IMAD.U32 R10, RZ, RZ, UR4 ;  /* 0x00000004ff0a7e24 */ /* 0x000fe4000f8e00ff */
[----:B------:R-:W-:Y:S07]  /*71c0*/  LEPC R20, `(.L_x_113) ;  /* 0x000000001014794e */ /* 0x000fee0000000000 */
[----:B---34-:R-:W-:Y:S05]  /*71d0*/  CALL.ABS.NOINC R2 ;  /* 0x0000000002007343 */ /* 0x018fea0003c00000 */
.L_x_113:
[----:B------:R-:W-:Y:S01]  /*71e0*/  ISETP.NE.AND P6, PT, R68, RZ, PT ;  /* 0x000000ff4400720c */ /* 0x000fe20003fc5270 */
[----:B------:R-:W-:Y:S05]  /*71f0*/  WARPSYNC.ALL ;  /* 0x0000000000007948 */ /* 0x000fea0003800000 */
[----:B------:R-:W-:Y:S01]  /*7200*/  R2UR UR4, R25 ;  /* 0x00000000190472ca */ /* 0x000fe200000e0000 */
[----:B------:R-:W-:Y:S01]  /*7210*/  IMAD.U32 R0, RZ, RZ, UR46 ;  /* 0x0000002eff007e24 */ /* 0x000fe2000f8e00ff */
[----:B----4-:R-:W-:Y:S01]  /*7220*/  LOP3.LUT R20, R44, 0xffffe000, RZ, 0xc0, !PT ;  /* 0xffffe0002c147812 */ /* 0x010fe200078ec0ff */
[----:B------:R-:W-:Y:S01]  /*7230*/  IMAD.U32 R21, RZ, RZ, UR47 ;  /* 0x0000002fff157e24 */ /* 0x000fe2000f8e00ff */
[----:B------:R-:W-:Y:S01]  /*7240*/  ISETP.NE.AND P0, PT, R65, RZ, PT ;  /* 0x000000ff4100720c */ /* 0x000fe20003f05270 */
[----:B------:R-:W-:Y:S02]  /*7250*/  BSSY.RECONVERGENT B0, `(.L_x_114) ;  /* 0x000005c000007945 */ /* 0x000fe40003800200 */
[----:B------:R-:W-:Y:S05]  /*7260*/  @P6 LEA R0, R0, UR44, 0x3 ;  /* 0x0000002c00006c11 */ /* 0x000fea000f8e18ff */
[----:B------:R-:W-:Y:S01]  /*7270*/  @P6 VIADD R0, R0, 0x60 ;  /* 0x0000006000006836 */ /* 0x000fe20000000000 */
[----:B-1----:R-:W1:Y:S04]  /*7280*/  LDTM.16dp128bit.x8 R4, tmem[UR4+0x20] ;  /* 0x00002004000479ee */ /* 0x002e680008180000 */
[----:B------:R-:W-:Y:S01]  /*7290*/  @P6 PRMT R21, R21, 0x654, R0 ;  /* 0x0000065415156816 */ /* 0x000fe20000000000 */
[C---:B-1----:R-:W-:Y:S01]  /*72a0*/  FMUL R0, R24.reuse, R4 ;  /* 0x0000000418007220 */ /* 0x042fe20000400000 */
[C---:B------:R-:W-:Y:S01]  /*72b0*/  FMUL R4, R24.reuse, R8 ;  /* 0x0000000818047220 */ /* 0x040fe20000400000 */
[C---:B------:R-:W-:Y:S01]  /*72c0*/  FMUL R8, R24.reuse, R12 ;  /* 0x0000000c18087220 */ /* 0x040fe20000400000 */
[C---:B------:R-:W-:Y:S01]  /*72d0*/  FMUL R12, R24.reuse, R16 ;  /* 0x00000010180c7220 */ /* 0x040fe20000400000 */
[----:B------:R-:W-:Y:S01]  /*72e0*/  LOP3.LUT R16, R45, 0xffffe000, RZ, 0xc0, !PT ;  /* 0xffffe0002d107812 */ /* 0x000fe200078ec0ff */
[C---:B------:R-:W-:Y:S01]  /*72f0*/  FMUL R2, R24.reuse, R5 ;  /* 0x0000000518027220 */ /* 0x040fe20000400000 */
[C---:B------:R-:W-:Y:S01]  /*7300*/  FMUL R3, R24.reuse, R6 ;  /* 0x0000000618037220 */ /* 0x040fe20000400000 */
[----:B------:R-:W-:Y:S01]  /*7310*/  FMUL R5, R24, R9 ;  /* 0x0000000918057220 */ /* 0x000fe20000400000 */
[----:B------:R-:W-:Y:S01]  /*7320*/  FFMA R28, R27, R20, R0 ;  /* 0x000000141b1c7223 */ /* 0x000fe20000000000 */
[----:B------:R-:W-:Y:S01]  /*7330*/  LOP3.LUT R0, R46, 0xffffe000, RZ, 0xc0, !PT ;  /* 0xffffe0002e007812 */ /* 0x000fe200078ec0ff */
[C---:B------:R-:W-:Y:S01]  /*7340*/  FMUL R6, R24.reuse, R10 ;  /* 0x0000000a18067220 */ /* 0x040fe20000400000 */
[C---:B------:R-:W-:Y:S01]  /*7350*/  FMUL R9, R24.reuse, R13 ;  /* 0x0000000d18097220 */ /* 0x040fe20000400000 */
[C---:B------:R-:W-:Y:S01]  /*7360*/  FMUL R10, R24.reuse, R14 ;  /* 0x0000000e180a7220 */ /* 0x040fe20000400000 */
[----:B------:R-:W-:Y:S01]  /*7370*/  F2FP.TF32.F32.PACK_B R28, R28 ;  /* 0x0000001cff1c723e */ /* 0x000fe200024050ff */
[C---:B------:R-:W-:Y:S01]  /*7380*/  FMUL R13, R24.reuse, R17 ;  /* 0x00000011180d7220 */ /* 0x040fe20000400000 */
[----:B------:R-:W-:Y:S01]  /*7390*/  LOP3.LUT R17, R47, 0xffffe000, RZ, 0xc0, !PT ;  /* 0xffffe0002f117812 */ /* 0x000fe200078ec0ff */
[----:B------:R-:W-:Y:S01]  /*73a0*/  FMUL R14, R24, R18 ;  /* 0x00000012180e7220 */ /* 0x000fe20000400000 */
[----:B------:R-:W-:Y:S01]  /*73b0*/  LOP3.LUT R18, R40, 0xffffe000, RZ, 0xc0, !PT ;  /* 0xffffe00028127812 */ /* 0x000fe200078ec0ff */
[----:B------:R-:W-:Y:S01]  /*73c0*/  FFMA R29, R27, R16, R2 ;  /* 0x000000101b1d7223 */ /* 0x000fe20000000002 */
[----:B------:R-:W-:Y:S01]  /*73d0*/  LOP3.LUT R2, R41, 0xffffe000, RZ, 0xc0, !PT ;  /* 0xffffe00029027812 */ /* 0x000fe200078ec0ff */
[----:B------:R-:W-:Y:S01]  /*73e0*/  FMUL R7, R24, R7 ;  /* 0x0000000718077220 */ /* 0x000fe20000400000 */
[----:B------:R-:W-:Y:S01]  /*73f0*/  LOP3.LUT R16, R33, 0xffffe000, RZ, 0xc0, !PT ;  /* 0xffffe00021107812 */ /* 0x000fe200078ec0ff */
[C---:B------:R-:W-:Y:S01]  /*7400*/  FFMA R30, R27.reuse, R0, R3 ;  /* 0x000000001b1e7223 */ /* 0x040fe20000000003 */
[----:B------:R-:W-:Y:S01]  /*7410*/  LOP3.LUT R0, R42, 0xffffe000, RZ, 0xc0, !PT ;  /* 0xffffe0002a007812 */ /* 0x000fe200078ec0ff */
[C---:B------:R-:W-:Y:S01]  /*7420*/  FFMA R31, R27.reuse, R17, R7 ;  /* 0x000000111b1f7223 */ /* 0x040fe20000000007 */
[----:B------:R-:W-:Y:S01]  /*7430*/  LOP3.LUT R3, R32, 0xffffe000, RZ, 0xc0, !PT ;  /* 0xffffe00020037812 */ /* 0x000fe200078ec0ff */
[C---:B------:R-:W-:Y:S01]  /*7440*/  FFMA R4, R27.reuse, R18, R4 ;  /* 0x000000121b047223 */ /* 0x040fe20000000004 */
[----:B------:R-:W-:Y:S01]  /*7450*/  F2FP.TF32.F32.PACK_B R29, R29 ;  /* 0x0000001dff1d723e */ /* 0x000fe200024050ff */
[----:B------:R-:W-:Y:S01]  /*7460*/  FFMA R5, R27, R2, R5 ;  /* 0x000000021b057223 */ /* 0x000fe20000000005 */
[----:B------:R-:W-:Y:S01]  /*7470*/  LOP3.LUT R2, R43, 0xffffe000, RZ, 0xc0, !PT ;  /* 0xffffe0002b027812 */ /* 0x000fe200078ec0ff */
[----:B------:R-:W-:Y:S01]  /*7480*/  FMUL R11, R24, R11 ;  /* 0x0000000b180b7220 */ /* 0x000fe20000400000 */
[----:B------:R-:W-:Y:S01]  /*7490*/  F2FP.TF32.F32.PACK_B R30, R30 ;  /* 0x0000001eff1e723e */ /* 0x000fe200024050ff */
[C---:B------:R-:W-:Y:S01]  /*74a0*/  FFMA R6, R27.reuse, R0, R6 ;  /* 0x000000001b067223 */ /* 0x040fe20000000006 */
[----:B------:R-:W-:Y:S01]  /*74b0*/  LOP3.LUT R0, R34, 0xffffe000, RZ, 0xc0, !PT ;  /* 0xffffe00022007812 */ /* 0x000fe200078ec0ff */
[----:B------:R-:W-:Y:S01]  /*74c0*/  FFMA R7, R27, R2, R11 ;  /* 0x000000021b077223 */ /* 0x000fe2000000000b */
[----:B------:R-:W-:Y:S01]  /*74d0*/  LOP3.LUT R2, R35, 0xffffe000, RZ, 0xc0, !PT ;  /* 0xffffe00023027812 */ /* 0x000fe200078ec0ff */
[----:B------:R-:W-:Y:S01]  /*74e0*/  FFMA R8, R27, R3, R8 ;  /* 0x000000031b087223 */ /* 0x000fe20000000008 */
[----:B------:R-:W-:Y:S01]  /*74f0*/  LOP3.LUT R3, R37, 0xffffe000, RZ, 0xc0, !PT ;  /* 0xffffe00025037812 */ /* 0x000fe200078ec0ff */
[C---:B------:R-:W-:Y:S01]  /*7500*/  FFMA R9, R27.reuse, R16, R9 ;  /* 0x000000101b097223 */ /* 0x040fe20000000009 */
[----:B------:R-:W-:Y:S01]  /*7510*/  F2FP.TF32.F32.PACK_B R31, R31 ;  /* 0x0000001fff1f723e */ /* 0x000fe200024050ff */
[----:B------:R-:W-:Y:S01]  /*7520*/  FMUL R15, R24, R15 ;  /* 0x0000000f180f7220 */ /* 0x000fe20000400000 */
[----:B------:R-:W-:Y:S01]  /*7530*/  LOP3.LUT R16, R38, 0xffffe000, RZ, 0xc0, !PT ;  /* 0xffffe00026107812 */ /* 0x000fe200078ec0ff */
[C---:B------:R-:W-:Y:S01]  /*7540*/  FFMA R10, R27.reuse, R0, R10 ;  /* 0x000000001b0a7223 */ /* 0x040fe2000000000a */
[----:B------:R-:W-:Y:S01]  /*7550*/  LOP3.LUT R0, R36, 0xffffe000, RZ, 0xc0, !PT ;  /* 0xffffe00024007812 */ /* 0x000fe200078ec0ff */
[----:B------:R-:W-:Y:S01]  /*7560*/  FFMA R11, R27, R2, R15 ;  /* 0x000000021b0b7223 */ /* 0x000fe2000000000f */
[----:B------:R-:W-:Y:S01]  /*7570*/  LOP3.LUT R2, R39, 0xffffe000, RZ, 0xc0, !PT ;  /* 0xffffe00027027812 */ /* 0x000fe200078ec0ff */
[----:B------:R1:W-:Y:S01]  /*7580*/  STSM.16.M88.4 [R70+0x2400], R28 ;  /* 0x0024001c46007844 */ /* 0x0003e20000000200 */
[----:B------:R-:W-:Y:S01]  /*7590*/  F2FP.TF32.F32.PACK_B R4, R4 ;  /* 0x00000004ff04723e */ /* 0x000fe200024050ff */
[----:B------:R-:W-:Y:S01]  /*75a0*/  FMUL R19, R24, R19 ;  /* 0x0000001318137220 */ /* 0x000fe20000400000 */
[----:B------:R-:W-:Y:S01]  /*75b0*/  F2FP.TF32.F32.PACK_B R5, R5 ;  /* 0x00000005ff05723e */ /* 0x000fe200024050ff */
[C---:B------:R-:W-:Y:S01]  /*75c0*/  FFMA R12, R27.reuse, R0, R12 ;  /* 0x000000001b0c7223 */ /* 0x040fe2000000000c */
[----:B------:R-:W-:Y:S01]  /*75d0*/  F2FP.TF32.F32.PACK_B R6, R6 ;  /* 0x00000006ff06723e */ /* 0x000fe200024050ff */
[C---:B------:R-:W-:Y:S01]  /*75e0*/  FFMA R13, R27.reuse, R3, R13 ;  /* 0x000000031b0d7223 */ /* 0x040fe2000000000d */
[----:B------:R-:W-:Y:S01]  /*75f0*/  F2FP.TF32.F32.PACK_B R7, R7 ;  /* 0x00000007ff07723e */ /* 0x000fe200024050ff */
[C---:B------:R-:W-:Y:S01]  /*7600*/  FFMA R14, R27.reuse, R16, R14 ;  /* 0x000000101b0e7223 */ /* 0x040fe2000000000e */
[----:B------:R-:W-:Y:S01]  /*7610*/  FFMA R15, R27, R2, R19 ;  /* 0x000000021b0f7223 */ /* 0x000fe20000000013 */
[----:B------:R-:W-:Y:S02]  /*7620*/  F2FP.TF32.F32.PACK_B R8, R8 ;  /* 0x00000008ff08723e */ /* 0x000fe400024050ff */
[----:B------:R1:W-:Y:S01]  /*7630*/  STSM.16.M88.4 [R69+0x2400], R4 ;  /* 0x0024000445007844 */ /* 0x0003e20000000200 */
[----:B------:R-:W-:Y:S02]  /*7640*/  F2FP.TF32.F32.PACK_B R9, R9 ;  /* 0x00000009ff09723e */ /* 0x000fe400024050ff */
[----:B------:R-:W-:Y:S02]  /*7650*/  F2FP.TF32.F32.PACK_B R10, R10 ;  /* 0x0000000aff0a723e */ /* 0x000fe400024050ff */
[----:B------:R-:W-:Y:S02]  /*7660*/  F2FP.TF32.F32.PACK_B R11, R11 ;  /* 0x0000000bff0b723e */ /* 0x000fe400024050ff */
[----:B------:R-:W-:Y:S02]  /*7670*/  F2FP.TF32.F32.PACK_B R12, R12 ;  /* 0x0000000cff0c723e */ /* 0x000fe400024050ff */
[----:B------:R-:W-:Y:S01]  /*7680*/  F2FP.TF32.F32.PACK_B R13, R13 ;  /* 0x0000000dff0d723e */ /* 0x000fe200024050ff */
[----:B------:R1:W-:Y:S01]  /*7690*/  STSM.16.M88.4 [R71+0x2000], R8 ;  /* 0x0020000847007844 */ /* 0x0003e20000000200 */
[----:B------:R-:W-:Y:S02]  /*76a0*/  F2FP.TF32.F32.PACK_B R14, R14 ;  /* 0x0000000eff0e723e */ /* 0x000fe400024050ff */
[----:B------:R-:W-:Y:S02]  /*76b0*/  F2FP.TF32.F32.PACK_B R15, R15 ;  /* 0x0000000fff0f723e */ /* 0x000fe400024050ff */
[----:B------:R-:W-:Y:S02]  /*76c0*/  LEA R0, R73, UR44, 0x3 ;  /* 0x0000002c49007c11 */ /* 0x000fe4000f8e18ff */
[----:B------:R-:W-:Y:S01]  /*76d0*/  @P6 SHF.L.U32 R2, R62, 0x1f, RZ ;  /* 0x0000001f3e026819 */ /* 0x000fe200000006ff */
[----:B------:R1:W-:Y:S01]  /*76e0*/  STSM.16.M88.4 [R72+0x2000], R12 ;  /* 0x0020000c48007844 */ /* 0x0003e20000000200 */
        /* <DEDUP_REMOVED lines=9> */
[----:B------:R-:W-:Y:S02]  /*7780*/  UIADD3 UR9, UPT, UPT, UR49, 0x20, URZ ;  /* 0x0000002031097890 */ /* 0x000fe4000fffe0ff */
[----:B------:R-:W-:Y:S01]  /*7790*/  UIADD3 UR8, UPT, UPT, UR44, 0x2400, URZ ;  /* 0x000024002c087890 */ /* 0x000fe2000fffe0ff */
[----:B------:R-:W-:Y:S01]  /*77a0*/  UMOV UR10, UR50 ;  /* 0x00000032000a7c82 */ /* 0x000fe20008000000 */
[----:B------:R-:W-:Y:S01]  /*77b0*/  UMOV UR11, UR36 ;  /* 0x00000024000b7c82 */ /* 0x000fe20008000000 */
[----:B--2---:R-:W-:Y:S04]  /*77c0*/  UIADD3 UR4, UP0, UPT, UR6, 0x680, URZ ;  /* 0x0000068006047890 */ /* 0x004fe8000ff1e0ff */
[----:B------:R-:W-:Y:S09]  /*77d0*/  UIADD3.X UR5, UPT, UPT, URZ, UR7, URZ, UP0, !UPT ;  /* 0x00000007ff057290 */ /* 0x000ff200087fe4ff */
[----:B------:R2:W-:Y:S01]  /*77e0*/  UTMASTG.3D [UR8], [UR4] ;  /* 0x00000008040073b5 */ /* 0x0005e20008010000 */
[----:B------:R0:W-:Y:S01]  /*77f0*/  UTMACMDFLUSH ;  /* 0x00000000000079b7 */ /* 0x0001e20000000000 */
[----:B--2---:R-:W-:Y:S04]  /*7800*/  DEPBAR.LE SB0, 0x1 ;  /* 0x000080400000791a */ /* 0x004fe80000000000 */
.L_x_115:
[----:B------:R-:W-:Y:S05]  /*7810*/  BSYNC.RECONVERGENT B0 ;  /* 0x0000000000007941 */ /* 0x000fea0003800200 */
.L_x_114:
[----:B------:R-:W-:Y:S01]  /*7820*/  BAR.SYNC.DEFER_BLOCKING 0x1, 0x80 ;  /* 0x0042000000007b1d */ /* 0x000fe20000010000 */
[----:B------:R-:W-:Y:S04]  /*7830*/  UIADD3 UR4, UPT, UPT, UR46, 0x1, URZ ;  /* 0x000000012e047890 */ /* 0x000fe8000fffe0ff */
[----:B------:R-:W-:Y:S04]  /*7840*/  UISETP.NE.AND UP0, UPT, UR4, 0x4, UPT ;  /* 0x000000040400788c */ /* 0x000fe8000bf05270 */
[----:B------:R-:W-:Y:S01]  /*7850*/  USEL UR45, UR4, URZ, UP0 ;  /* 0x000000ff042d7287 */ /* 0x000fe20008000000 */
[----:B------:R2:W-:Y:S01]  /*7860*/  @P6 SYNCS.ARRIVE.TRANS64.RED.A1T0 RZ, [R21+URZ], RZ ;  /* 0x000000ff15ff69a7 */ /* 0x0005e200081004ff */
[----:B------:R-:W-:Y:S01]  /*7870*/  BSSY B1, `(.L_x_116) ;  /* 0x0000018000017945 */ /* 0x000fe20003800000 */
[----:B------:R-:W3:Y:S02]  /*7880*/  @P6 SYNCS.PHASECHK.TRANS64.TRYWAIT P0, [R0+URZ+0x40], R2 ;  /* 0x00004002000065a7 */ /* 0x000ee400080011ff */
[----:B---3--:R-:W-:Y:S01]  /*7890*/  @P6 SEL R75, RZ, 0x1, !P0 ;  /* 0x00000001ff4b6807 */ /* 0x008fe20004000000 */
[----:B--2---:R-:W-:Y:S06]  /*78a0*/  @!P6 BRA `(.L_x_117) ;  /* 0x000000000050e947 */ /* 0x004fec0003800000 */
        /* <DEDUP_REMOVED lines=8> */
[----:B------:R-:W-:Y:S04]  /*7930*/  SHF.L.U32 R5, R62, 0x1f, RZ ;  /* 0x0000001f3e057819 */ /* 0x000fe800000006ff */
[----:B------:R-:W1:Y:S02]  /*7940*/  SYNCS.PHASECHK.TRANS64.TRYWAIT P0, [R0+URZ+0x40], R5 ;  /* 0x00004005000075a7 */ /* 0x000e6400080011ff */
[----:B-1----:R-:W-:Y:S05]  /*7950*/  @!P0 BRA `(.L_x_120) ;  /* 0x0000002000008947 */ /* 0x002fea0003800000 */
.L_x_119:
[----:B------:R-:W-:Y:S05]  /*7960*/  BSYNC B0 ;  /* 0x0000000000007941 */ /* 0x000fea0003800000 */
.L_x_118:
[----:B------:R-:W-:Y:S02]  /*7970*/  ISETP.NE.AND P0, PT, R76, RZ, PT ;  /* 0x000000ff4c00720c */ /* 0x000fe40003f05270 */
[----:B------:R-:W-:Y:S11]  /*7980*/  IADD3 R73, PT, PT, R73, 0x1, RZ ;  /* 0x0000000149497810 */ /* 0x000ff60007ffe0ff */
[----:B-1----:R-:W-:Y:S01]  /*7990*/  @P0 IMAD.IADD R0, R63, 0x1, R2 ;  /* 0x000000013f000824 */ /* 0x002fe200078e0202 */
[----:B------:R-:W-:Y:S05]  /*79a0*/  @P0 WARPSYNC.ALL ;  /* 0x0000000000000948 */ /* 0x000fea0003800000 */
[----:B------:R2:W3:Y:S04]  /*79b0*/  @P0 LDSM.16.M88.4 R44, [R4+UR44+0x400] ;  /* 0x0004002c042c083b */ /* 0x0004e80008000200 */
[----:B------:R2:W4:Y:S04]  /*79c0*/  @P0 LDSM.16.M88.4 R40, [R3+0x400] ;  /* 0x000400000328083b */ /* 0x0005280000000200 */
[----:B------:R2:W1:Y:S04]  /*79d0*/  @P0 LDSM.16.M88.4 R32, [R2+0x400] ;  /* 0x000400000220083b */ /* 0x0004680000000200 */
[----:B------:R2:W1:Y:S02]  /*79e0*/  @P0 LDSM.16.M88.4 R36, [R0+0x400] ;  /* 0x000400000024083b */ /* 0x0004640000000200 */
.L_x_117:
[----:B------:R-:W-:Y:S05]  /*79f0*/  BSYNC B1 ;  /* 0x0000000000017941 */ /* 0x000fea0003800000 */
.L_x_116:
[----:B--2---:R-:W-:Y:S05]  /*7a00*/  VIADD R0, R25, 0x40 ;  /* 0x0000004019007836 */ /* 0x004fea0000000000 */
        /* <DEDUP_REMOVED lines=20> */
.L_x_121:
[----:B------:R-:W-:Y:S01]  /*7b50*/  ISETP.NE.AND P6, PT, R68, RZ, PT ;  /* 0x000000ff4400720c */ /* 0x000fe20003fc5270 */
[----:B------:R-:W-:Y:S05]  /*7b60*/  WARPSYNC.ALL ;  /* 0x0000000000007948 */ /* 0x000fea0003800000 */
[----:B------:R-:W-:Y:S01]  /*7b70*/  R2UR UR4, R25 ;  /* 0x00000000190472ca */ /* 0x000fe200000e0000 */
[----:B------:R-:W-:Y:S01]  /*7b80*/  IMAD.U32 R0, RZ, RZ, UR45 ;  /* 0x0000002dff007e24 */ /* 0x000fe2000f8e00ff */
[----:B---3--:R-:W-:Y:S01]  /*7b90*/  LOP3.LUT R20, R44, 0xffffe000, RZ, 0xc0, !PT ;  /* 0xffffe0002c147812 */ /* 0x008fe200078ec0ff */
        /* <DEDUP_REMOVED lines=24> */
[----:B----4-:R-:W-:Y:S01]  /*7d20*/  LOP3.LUT R18, R40, 0xffffe000, RZ, 0xc0, !PT ;  /* 0xffffe00028127812 */ /* 0x010fe200078ec0ff */
        /* <DEDUP_REMOVED lines=69> */
.L_x_123:
[----:B------:R-:W-:Y:S05]  /*8180*/  BSYNC.RECONVERGENT B0 ;  /* 0x0000000000007941 */ /* 0x000fea0003800200 */
.L_x_122:
        /* <DEDUP_REMOVED lines=12> */
[----:B------:R-:W-:Y:S04]  /*8250*/  @P1 IMAD R73, R73, 0x2000, R74 ;  /* 0x0000200049491824 */ /* 0x000fe800078e024a */
[----:B------:R-:W-:Y:S05]  /*8260*/  @P1 VIADD R3, R73, UR44 ;  /* 0x0000002c49031c36 */ /* 0x000fea0008000000 */
[----:B------:R-:W-:Y:S01]  /*8270*/  @P1 IADD3 R77, PT, PT, R77, R3, RZ ;  /* 0x000000034d4d1210 */ /* 0x000fe20007ffe0ff */
[----:B------:R-:W-:Y:S01]  /*8280*/  @P1 IMAD.IADD R3, R63, 0x1, R3 ;  /* 0x000000013f031824 */ /* 0x000fe200078e0203 */
[----:B------:R-:W-:Y:S06]  /*8290*/  @P0 BRA `(.L_x_127) ;  /* 0x00000000000c0947 */ /* 0x000fec0003800000 */
[----:B------:R-:W-:Y:S04]  /*82a0*/  SHF.L.U32 R0, R62, 0x1f, RZ ;  /* 0x0000001f3e007819 */ /* 0x000fe800000006ff */
[----:B------:R-:W2:Y:S02]  /*82b0*/  SYNCS.PHASECHK.TRANS64.TRYWAIT P0, [R2+URZ+0x40], R0 ;  /* 0x00004000020075a7 */ /* 0x000ea400080011ff */
[----:B--2---:R-:W-:Y:S05]  /*82c0*/  @!P0 BRA `(.L_x_128) ;  /* 0x0000001400b88947 */ /* 0x004fea0003800000 */
.L_x_127:
[----:B------:R-:W-:Y:S05]  /*82d0*/  BSYNC B0 ;  /* 0x0000000000007941 */ /* 0x000fea0003800000 */
.L_x_126:
[----:B------:R-:W-:Y:S11]  /*82e0*/  ISETP.NE.AND P0, PT, R76, RZ, PT ;  /* 0x000000ff4c00720c */ /* 0x000ff60003f05270 */
[----:B------:R-:W-:Y:S02]  /*82f0*/  @!UPT UIADD3 URZ, UPT, UPT, URZ, URZ, URZ ;  /* 0x000000fffffff290 */ /* 0x000fe4000fffe0ff */
[----:B--2---:R-:W-:Y:S01]  /*8300*/  @P0 IADD3 R0, PT, PT, R63, R77, RZ ;  /* 0x0000004d3f000210 */ /* 0x004fe20007ffe0ff */
[----:B------:R-:W-:Y:S05]  /*8310*/  @P0 WARPSYNC.ALL ;  /* 0x0000000000000948 */ /* 0x000fea0003800000 */
[----:B------:R2:W3:Y:S04]  /*8320*/  @P0 LDSM.16.M88.4 R44, [R73+UR44+0x400] ;  /* 0x0004002c492c083b */ /* 0x0004e80008000200 */
[----:B------:R2:W4:Y:S04]  /*8330*/  @P0 LDSM.16.M88.4 R40, [R3+0x400] ;  /* 0x000400000328083b */ /* 0x0005280000000200 */
[----:B------:R2:W1:Y:S04]  /*8340*/  @P0 LDSM.16.M88.4 R32, [R77+0x400] ;  /* 0x000400004d20083b */ /* 0x0004680000000200 */
[----:B------:R2:W1:Y:S02]  /*8350*/  @P0 LDSM.16.M88.4 R36, [R0+0x400] ;  /* 0x000400000024083b */ /* 0x0004640000000200 */
.L_x_125:
[----:B------:R-:W-:Y:S05]  /*8360*/  BSYNC B1 ;  /* 0x0000000000017941 */ /* 0x000fea0003800000 */
.L_x_124:
        /* <DEDUP_REMOVED lines=21> */
.L_x_129:
[----:B------:R-:W-:Y:S01]  /*84c0*/  ISETP.NE.AND P0, PT, R65, RZ, PT ;  /* 0x000000ff4100720c */ /* 0x000fe20003f05270 */
[----:B------:R-:W-:Y:S05]  /*84d0*/  WARPSYNC.ALL ;  /* 0x0000000000007948 */ /* 0x000fea0003800000 */
[----:B------:R-:W-:Y:S01]  /*84e0*/  R2UR UR4, R25 ;  /* 0x00000000190472ca */ /* 0x000fe200000e0000 */
[----:B------:R-:W-:Y:S01]  /*84f0*/  BSSY.RECONVERGENT B0, `(.L_x_130) ;  /* 0x000005d000007945 */ /* 0x000fe20003800200 */
[----:B---3--:R-:W-:Y:S02]  /*8500*/  LOP3.LUT R0, R44, 0xffffe000, RZ, 0xc0, !PT ;  /* 0xffffe0002c007812 */ /* 0x008fe400078ec0ff */
[----:B------:R-:W-:Y:S02]  /*8510*/  LOP3.LUT R2, R45, 0xffffe000, RZ, 0xc0, !PT ;  /* 0xffffe0002d027812 */ /* 0x000fe400078ec0ff */
[----:B------:R-:W-:Y:S02]  /*8520*/  LOP3.LUT R3, R46, 0xffffe000, RZ, 0xc0, !PT ;  /* 0xffffe0002e037812 */ /* 0x000fe400078ec0ff */
[----:B------:R-:W-:Y:S02]  /*8530*/  LOP3.LUT R20, R47, 0xffffe000, RZ, 0xc0, !PT ;  /* 0xffffe0002f147812 */ /* 0x000fe400078ec0ff */
[----:B----4-:R-:W-:Y:S02]  /*8540*/  LOP3.LUT R21, R40, 0xffffe000, RZ, 0xc0, !PT ;  /* 0xffffe00028157812 */ /* 0x010fe400078ec0ff */
[----:B------:R-:W-:Y:S01]  /*8550*/  LOP3.LUT R25, R41, 0xffffe000, RZ, 0xc0, !PT ;  /* 0xffffe00029197812 */ /* 0x000fe200078ec0ff */
[----:B-1----:R-:W1:Y:S01]  /*8560*/  LDTM.16dp128bit.x8 R4, tmem[UR4+0x60] ;  /* 0x00006004000479ee */ /* 0x002e620008180000 */
[----:B------:R-:W-:Y:S01]  /*8570*/  R2UR UR4, R26 ;  /* 0x000000001a0472ca */ /* 0x000fe200000e0000 */
[----:B------:R-:W-:Y:S01]  /*8580*/  NOP ;  /* 0x0000000000007918 */ /* 0x000fe20000000000 */
[----:B------:R-:W-:Y:S02]  /*8590*/  LOP3.LUT R26, R42, 0xffffe000, RZ, 0xc0, !PT ;  /* 0xffffe0002a1a7812 */ /* 0x000fe400078ec0ff */
[----:B------:R-:W-:Y:S02]  /*85a0*/  LOP3.LUT R28, R43, 0xffffe000, RZ, 0xc0, !PT ;  /* 0xffffe0002b1c7812 */ /* 0x000fe400078ec0ff */
[----:B------:R-:W-:Y:S02]  /*85b0*/  LOP3.LUT R29, R32, 0xffffe000, RZ, 0xc0, !PT ;  /* 0xffffe000201d7812 */ /* 0x000fe400078ec0ff */
[----:B------:R-:W-:Y:S02]  /*85c0*/  LOP3.LUT R30, R33, 0xffffe000, RZ, 0xc0, !PT ;  /* 0xffffe000211e7812 */ /* 0x000fe400078ec0ff */
[----:B------:R-:W-:Y:S02]  /*85d0*/  LOP3.LUT R31, R34, 0xffffe000, RZ, 0xc0, !PT ;  /* 0xffffe000221f7812 */ /* 0x000fe400078ec0ff */
[----:B------:R-:W-:Y:S01]  /*85e0*/  LOP3.LUT R32, R35, 0xffffe000, RZ, 0xc0, !PT ;  /* 0xffffe00023207812 */ /* 0x000fe200078ec0ff */
[----:B------:R-:W-:Y:S01]  /*85f0*/  UIADD3 UR4, UPT, UPT, UR4, 0xd0, URZ ;  /* 0x000000d004047890 */ /* 0x000fe2000fffe0ff */
[----:B------:R-:W-:Y:S02]  /*8600*/  LOP3.LUT R33, R36, 0xffffe000, RZ, 0xc0, !PT ;  /* 0xffffe00024217812 */ /* 0x000fe400078ec0ff */
[----:B------:R-:W-:Y:S01]  /*8610*/  LOP3.LUT R34, R37, 0xffffe000, RZ, 0xc0, !PT ;  /* 0xffffe00025227812 */ /* 0x000fe200078ec0ff */
[----:B------:R-:W-:Y:S01]  /*8620*/  UPRMT UR4, UR47, 0x654, UR4 ;  /* 0x000006542f047896 */ /* 0x000fe20008000004 */
[----:B------:R-:W-:Y:S02]  /*8630*/  LOP3.LUT R35, R38, 0xffffe000, RZ, 0xc0, !PT ;  /* 0xffffe00026237812 */ /* 0x000fe400078ec0ff */
[----:B------:R-:W-:Y:S01]  /*8640*/  LOP3.LUT R36, R39, 0xffffe000, RZ, 0xc0, !PT ;  /* 0xffffe00027247812 */ /* 0x000fe200078ec0ff */
[C---:B-1----:R-:W-:Y:S01]  /*8650*/  FMUL R4, R24.reuse, R4 ;  /* 0x0000000418047220 */ /* 0x042fe20000400000 */
[C---:B------:R-:W-:Y:S01]  /*8660*/  FMUL R5, R24.reuse, R5 ;  /* 0x0000000518057220 */ /* 0x040fe20000400000 */
[C---:B------:R-:W-:Y:S01]  /*8670*/  FMUL R6, R24.reuse, R6 ;  /* 0x0000000618067220 */ /* 0x040fe20000400000 */
[C---:B------:R-:W-:Y:S01]  /*8680*/  FMUL R7, R24.reuse, R7 ;  /* 0x0000000718077220 */ /* 0x040fe20000400000 */
[C---:B------:R-:W-:Y:S01]  /*8690*/  FFMA R4, R27.reuse, R0, R4 ;  /* 0x000000001b047223 */ /* 0x040fe20000000004 */
[C---:B------:R-:W-:Y:S01]  /*86a0*/  FMUL R8, R24.reuse, R8 ;  /* 0x0000000818087220 */ /* 0x040fe20000400000 */
[C---:B------:R-:W-:Y:S01]  /*86b0*/  FFMA R5, R27.reuse, R2, R5 ;  /* 0x000000021b057223 */ /* 0x040fe20000000005 */
[C---:B------:R-:W-:Y:S01]  /*86c0*/  FMUL R9, R24.reuse, R9 ;  /* 0x0000000918097220 */ /* 0x040fe20000400000 */
[C---:B------:R-:W-:Y:S01]  /*86d0*/  FFMA R6, R27.reuse, R3, R6 ;  /* 0x000000031b067223 */ /* 0x040fe20000000006 */
[----:B------:R-:W-:Y:S01]  /*86e0*/  F2FP.TF32.F32.PACK_B R4, R4 ;  /* 0x00000004ff04723e */ /* 0x000fe200024050ff */
[C---:B------:R-:W-:Y:S01]  /*86f0*/  FMUL R10, R24.reuse, R10 ;  /* 0x0000000a180a7220 */ /* 0x040fe20000400000 */
[----:B------:R-:W-:Y:S01]  /*8700*/  F2FP.TF32.F32.PACK_B R5, R5 ;  /* 0x00000005ff05723e */ /* 0x000fe200024050ff */
[C---:B------:R-:W-:Y:S01]  /*8710*/  FFMA R7, R27.reuse, R20, R7 ;  /* 0x000000141b077223 */ /* 0x040fe20000000007 */
[C---:B------:R-:W-:Y:S01]  /*8720*/  FMUL R11, R24.reuse, R11 ;  /* 0x0000000b180b7220 */ /* 0x040fe20000400000 */
        /* <DEDUP_REMOVED lines=8> */
[----:B------:R-:W-:Y:S01]  /*87b0*/  F2FP.TF32.F32.PACK_B R6, R6 ;  /* 0x00000006ff06723e */ /* 0x000fe200024050ff */
[C---:B------:R-:W-:Y:S01]  /*87c0*/  FFMA R12, R27.reuse, R29, R12 ;  /* 0x0000001d1b0c7223 */ /* 0x040fe2000000000c */
[----:B------:R-:W-:Y:S01]  /*87d0*/  F2FP.TF32.F32.PACK_B R7, R7 ;  /* 0x00000007ff07723e */ /* 0x000fe200024050ff */
[C---:B------:R-:W-:Y:S01]  /*87e0*/  FMUL R16, R24.reuse, R16 ;  /* 0x0000001018107220 */ /* 0x040fe20000400000 */
[C---:B------:R-:W-:Y:S01]  /*87f0*/  FFMA R13, R27.reuse, R30, R13 ;  /* 0x0000001e1b0d7223 */ /* 0x040fe2000000000d */
[C---:B------:R-:W-:Y:S01]  /*8800*/  FMUL R17, R24.reuse, R17 ;  /* 0x0000001118117220 */ /* 0x040fe20000400000 */
[C---:B------:R-:W-:Y:S01]  /*8810*/  FFMA R14, R27.reuse, R31, R14 ;  /* 0x0000001f1b0e7223 */ /* 0x040fe2000000000e */
[C---:B------:R-:W-:Y:S01]  /*8820*/  FMUL R18, R24.reuse, R18 ;  /* 0x0000001218127220 */ /* 0x040fe20000400000 */
[C---:B------:R-:W-:Y:S01]  /*8830*/  FFMA R15, R27.reuse, R32, R15 ;  /* 0x000000201b0f7223 */ /* 0x040fe2000000000f */
[----:B------:R-:W-:Y:S01]  /*8840*/  FMUL R19, R24, R19 ;  /* 0x0000001318137220 */ /* 0x000fe20000400000 */
[----:B------:R-:W-:Y:S01]  /*8850*/  F2FP.TF32.F32.PACK_B R8, R8 ;  /* 0x00000008ff08723e */ /* 0x000fe200024050ff */
[C---:B------:R-:W-:Y:S01]  /*8860*/  FFMA R16, R27.reuse, R33, R16 ;  /* 0x000000211b107223 */ /* 0x040fe20000000010 */
[----:B------:R-:W-:Y:S01]  /*8870*/  F2FP.TF32.F32.PACK_B R9, R9 ;  /* 0x00000009ff09723e */ /* 0x000fe200024050ff */
[----:B------:R-:W-:Y:S01]  /*8880*/  SYNCS.ARRIVE.TRANS64.RED.A1T0 RZ, [UR4], RZ ;  /* 0x000000ffffff79a7 */ /* 0x000fe20008100404 */
[----:B------:R1:W-:Y:S01]  /*8890*/  STSM.16.M88.4 [R70+0x6400], R4 ;  /* 0x0064000446007844 */ /* 0x0003e20000000200 */
        /* <DEDUP_REMOVED lines=14> */
[----:B------:R-:W-:Y:S05]  /*8980*/  F2FP.TF32.F32.PACK_B R19, R19 ;  /* 0x00000013ff13723e */ /* 0x000fea00024050ff */
        /* <DEDUP_REMOVED lines=19> */
.L_x_131:
[----:B------:R-:W-:Y:S05]  /*8ac0*/  BSYNC.RECONVERGENT B0 ;  /* 0x0000000000007941 */ /* 0x000fea0003800200 */
.L_x_130:
[----:B------:R-:W-:Y:S01]  /*8ad0*/  BAR.SYNC.DEFER_BLOCKING 0x1, 0x80 ;  /* 0x0042000000007b1d */ /* 0x000fe20000010000 */
[----:B------:R-:W-:Y:S01]  /*8ae0*/  UISETP.NE.AND UP0, UPT, UR52, -0x4, UPT ;  /* 0xfffffffc3400788c */ /* 0x000fe2000bf05270 */
[----:B------:R-:W-:Y:S08]  /*8af0*/  IADD3 R22, PT, PT, R22, 0x1, RZ ;  /* 0x0000000116167810 */ /* 0x000ff00007ffe0ff */
[----:B------:R-:W-:Y:S05]  /*8b00*/  BRA.U !UP0, `(.L_x_132) ;  /* 0x0000000108287547 */ /* 0x000fea000b800000 */
[----:B------:R-:W-:Y:S01]  /*8b10*/  ISETP.NE.AND P0, PT, R68, RZ, PT ;  /* 0x000000ff4400720c */ /* 0x000fe20003f05270 */
[----:B------:R-:W-:Y:S01]  /*8b20*/  IMAD.U32 R2, RZ, RZ, UR46 ;  /* 0x0000002eff027e24 */ /* 0x000fe2000f8e00ff */
[----:B------:R-:W-:Y:S01]  /*8b30*/  UIADD3 UR4, UPT, UPT, UR46, 0x1, URZ ;  /* 0x000000012e047890 */ /* 0x000fe2000fffe0ff */
[----:B------:R-:W-:Y:S03]  /*8b40*/  IMAD.U32 R0, RZ, RZ, UR47 ;  /* 0x0000002fff007e24 */ /* 0x000fe6000f8e00ff */
[----:B------:R-:W-:Y:S04]  /*8b50*/  UISETP.NE.AND UP0, UPT, UR4, 0x4, UPT ;  /* 0x000000040400788c */ /* 0x000fe8000bf05270 */
[----:B------:R-:W-:Y:S03]  /*8b60*/  USEL UR46, UR4, URZ, UP0 ;  /* 0x000000ff042e7287 */ /* 0x000fe60008000000 */
[----:B------:R-:W-:Y:S05]  /*8b70*/  @P0 LEA R2, R2, UR44, 0x3 ;  /* 0x0000002c02020c11 */ /* 0x000fea000f8e18ff */
[----:B------:R-:W-:Y:S05]  /*8b80*/  @P0 VIADD R2, R2, 0x60 ;  /* 0x0000006002020836 */ /* 0x000fea0000000000 */
[----:B------:R-:W-:Y:S04]  /*8b90*/  @P0 PRMT R0, R0, 0x654, R2 ;  /* 0x0000065400000816 */ /* 0x000fe80000000002 */
[----:B------:R2:W-:Y:S03]  /*8ba0*/  @P0 SYNCS.ARRIVE.TRANS64.RED.A1T0 RZ, [R0+URZ], RZ ;  /* 0x000000ff00ff09a7 */ /* 0x0005e600081004ff */
.L_x_132:
[----:B------:R-:W-:Y:S01]  /*8bb0*/  R2UR UR4, R55 ;  /* 0x00000000370472ca */ /* 0x000fe200000e0000 */
[----:B------:R-:W-:Y:S01]  /*8bc0*/  UISETP.NE.AND UP0, UPT, UR62, URZ, UPT ;  /* 0x000000ff3e00728c */ /* 0x000fe2000bf05270 */
[----:B------:R-:W-:Y:S01]  /*8bd0*/  ISETP.NE.AND P0, PT, R59, 0x2, PT ;  /* 0x000000023b00780c */ /* 0x000fe20003f05270 */
[----:B------:R-:W-:Y:S01]  /*8be0*/  UIADD3 UR20, UPT, UPT, UR37, UR63, URZ ;  /* 0x0000003f25147290 */ /* 0x000fe2000fffe0ff */
[----:B------:R-:W-:Y:S01]  /*8bf0*/  ISETP.NE.AND P1, PT, R22, 0x4, PT ;  /* 0x000000041600780c */ /* 0x000fe20003f25270 */
[----:B------:R-:W-:Y:S01]  /*8c00*/  UIADD3 UR52, UPT, UPT, UR52, 0x4, URZ ;  /* 0x0000000434347890 */ /* 0x000fe2000fffe0ff */
[----:B------:R-:W-:Y:S01]  /*8c10*/  SEL R2, RZ, 0x1, P0 ;  /* 0x00000001ff027807 */ /* 0x000fe20000000000 */
[----:B------:R-:W-:Y:S01]  /*8c20*/  UMOV UR36, UR61 ;  /* 0x0000003d00247c82 */ /* 0x000fe20008000000 */
[----:B--2---:R-:W-:Y:S02]  /*8c30*/  SEL R0, RZ, 0x1, P1 ;  /* 0x00000001ff007807 */ /* 0x004fe40000800000 */
[----:B------:R-:W-:Y:S02]  /*8c40*/  LOP3.LUT R60, R60, R2, RZ, 0x3c, !PT ;  /* 0x000000023c3c7212 */ /* 0x000fe400078e3cff */
[----:B------:R-:W-:Y:S01]  /*8c50*/  LOP3.LUT R61, R61, R0, RZ, 0x3c, !PT ;  /* 0x000000003d3d7212 */ /* 0x000fe200078e3cff */
[----:B------:R-:W-:Y:S01]  /*8c60*/  UIADD3 UR16, UPT, UPT, UR38, UR4, URZ ;  /* 0x0000000426107290 */ /* 0x000fe2000fffe0ff */
[----:B------:R-:W-:Y:S02]  /*8c70*/  SEL R59, R59, RZ, P0 ;  /* 0x000000ff3b3b7207 */ /* 0x000fe40000000000 */
[----:B------:R-:W-:Y:S01]  /*8c80*/  SEL R22, R22, RZ, P1 ;  /* 0x000000ff16167207 */ /* 0x000fe20000800000 */
[----:B------:R-:W-:Y:S08]  /*8c90*/  BRA.U UP0, `(.L_x_133) ;  /* 0xffffffc900907547 */ /* 0x000ff0000b83ffff */
[----:B------:R-:W-:-:S13]  /*8ca0*/  R2UR UR4, R56 ;  /* 0x00000000380472ca */ /* 0x000fda00000e0000 */
[----:B------:R-:W-:-:S09]  /*8cb0*/  UISETP.NE.AND UP0, UPT, UR4, URZ, UPT ;  /* 0x000000ff0400728c */ /* 0x000fd2000bf05270 */
[----:B------:R-:W-:Y:S05]  /*8cc0*/  BRA.U !UP0, `(.L_x_134) ;  /* 0x0000000108487547 */ /* 0x000fea000b800000 */
[----:B------:R-:W2:Y:S02]  /*8cd0*/  LDCU.64 UR4, c[0x0][0x890] ;  /* 0x00011200ff0477ac */ /* 0x000ea40008000a00 */
[----:B--2---:R-:W-:-:S04]  /*8ce0*/  UISETP.NE.U32.AND UP0, UPT, UR4, URZ, UPT ;  /* 0x000000ff0400728c */ /* 0x004fc8000bf05070 */
[----:B------:R-:W-:-:S09]  /*8cf0*/  UISETP.NE.AND.EX UP0, UPT, UR5, URZ, UPT, UP0 ;  /* 0x000000ff0500728c */ /* 0x000fd2000bf05300 */
[----:B------:R-:W-:Y:S05]  /*8d00*/  BRA.U UP0, `(.L_x_135) ;  /* 0x00000001000c7547 */ /* 0x000fea000b800000 */
[----:B------:R-:W-:-:S13]  /*8d10*/  FSETP.NEU.AND P0, PT, R27, RZ, PT ;  /* 0x000000ff1b00720b */ /* 0x000fda0003f0d000 */
[----:B------:R-:W-:Y:S05]  /*8d20*/  @!P0 EXIT ;  /* 0x000000000000894d */ /* 0x000fea0003800000 */
[----:B------:R-:W-:Y:S05]  /*8d30*/  BRA `(.L_x_134) ;  /* 0x00000000002c7947 */ /* 0x000fea0003800000 */
.L_x_135:
[----:B------:R-:W-:Y:S01]  /*8d40*/  ISETP.NE.AND P0, PT, R58, RZ, PT ;  /* 0x000000ff3a00720c */ /* 0x000fe20003f05270 */
[----:B------:R-:W-:-:S12]  /*8d50*/  BSSY.RECONVERGENT B0, `(.L_x_134) ;  /* 0x0000009000007945 */ /* 0x000fd80003800200 */
[----:B------:R-:W-:Y:S05]  /*8d60*/  @P0 BRA `(.L_x_136) ;  /* 0x0000000000140947 */ /* 0x000fea0003800000 */
[----:B------:R-:W2:Y:S02]  /*8d70*/  LDCU.64 UR4, c[0x0][0x888] ;  /* 0x00011100ff0477ac */ /* 0x000ea40008000a00 */
[----:B--2---:R-:W-:-:S04]  /*8d80*/  ISETP.NE.U32.AND P0, PT, RZ, UR4, PT ;  /* 0x00000004ff007c0c */ /* 0x004fc8000bf05070 */
[----:B------:R-:W-:-:S13]  /*8d90*/  ISETP.NE.AND.EX P0, PT, RZ, UR5, PT, P0 ;  /* 0x00000005ff007c0c */ /* 0x000fda000bf05300 */
[----:B------:R-:W-:Y:S05]  /*8da0*/  @!P0 EXIT ;  /* 0x000000000000894d */ /* 0x000fea0003800000 */
[----:B------:R-:W-:Y:S05]  /*8db0*/  BRA `(.L_x_137) ;  /* 0x0000000000087947 */ /* 0x000fea0003800000 */
.L_x_136:
[----:B------:R-:W-:-:S13]  /*8dc0*/  FSETP.NEU.AND P0, PT, R27, RZ, PT ;  /* 0x000000ff1b00720b */ /* 0x000fda0003f0d000 */
[----:B------:R-:W-:Y:S05]  /*8dd0*/  @!P0 EXIT ;  /* 0x000000000000894d */ /* 0x000fea0003800000 */
.L_x_137:
[----:B------:R-:W-:Y:S05]  /*8de0*/  BSYNC.RECONVERGENT B0 ;  /* 0x0000000000007941 */ /* 0x000fea0003800200 */
.L_x_134:
[----:B------:R-:W-:Y:S01]  /*8df0*/  ULEA UR4, UR46, UR44, 0x3 ;  /* 0x0000002c2e047291 */ /* 0x000fe2000f8e18ff */
[----:B------:R-:W-:-:S04]  /*8e00*/  DEPBAR.LE SB0, 0x0 ;  /* 0x000080000000791a */ /* 0x000fc80000000000 */
[----:B------:R-:W-:-:S04]  /*8e10*/  UIADD3 UR4, UPT, UPT, UR4, 0x60, URZ ;  /* 0x0000006004047890 */ /* 0x000fc8000fffe0ff */
[----:B------:R-:W-:-:S09]  /*8e20*/  UPRMT UR4, UR47, 0x654, UR4 ;  /* 0x000006542f047896 */ /* 0x000fd20008000004 */
[----:B------:R-:W-:Y:S01]  /*8e30*/  SYNCS.ARRIVE.TRANS64.RED.A1T0 RZ, [UR4], RZ ;  /* 0x000000ffffff79a7 */ /* 0x000fe20008100404 */
[----:B------:R-:W-:Y:S05]  /*8e40*/  EXIT ;  /* 0x000000000000794d */ /* 0x000fea0003800000 */
.L_x_24:
[----:B--2---:R2:W3:Y:S02]  /*8e50*/  SYNCS.PHASECHK.TRANS64.TRYWAIT P0, [R0+URZ+0x100], R2 ;  /* 0x00010002000075a7 */ /* 0x0044e400080011ff */
[----:B---3--:R-:W-:Y:S05]  /*8e60*/  @!P0 NANOSLEEP.SYNCS 0x989680 ;  /* 0x009896800000895d */ /* 0x008fea0003900000 */
[----:B------:R-:W3:Y:S02]  /*8e70*/  @!P0 SYNCS.PHASECHK.TRANS64 P0, [R0+URZ+0x100], R2 ;  /* 0x00010002000085a7 */ /* 0x000ee400080010ff */
[----:B---3--:R-:W-:Y:S05]  /*8e80*/  @!P0 BRA `(.L_x_24) ;  /* 0xfffffffc00f08947 */ /* 0x008fea000383ffff */
[----:B------:R-:W-:Y:S05]  /*8e90*/  BRA `(.L_x_138) ;  /* 0xffffff8800d87947 */ /* 0x000fea000383ffff */
.L_x_27:
[----:B-1----:R-:W-:-:S07]  /*8ea0*/  MOV R0, UR33 ;  /* 0x0000002100007c02 */ /* 0x002fce0008000f00 */
.L_x_139:
[----:B-1----:R1:W2:Y:S02]  /*8eb0*/  SYNCS.PHASECHK.TRANS64.TRYWAIT P0, [R0+URZ+0x20], R3 ;  /* 0x00002003000075a7 */ /* 0x0022a400080011ff */
[----:B--2---:R-:W-:Y:S05]  /*8ec0*/  @!P0 NANOSLEEP.SYNCS 0x989680 ;  /* 0x009896800000895d */ /* 0x004fea0003900000 */
[----:B------:R-:W2:Y:S02]  /*8ed0*/  @!P0 SYNCS.PHASECHK.TRANS64 P0, [R0+URZ+0x20], R3 ;  /* 0x00002003000085a7 */ /* 0x000ea400080010ff */
[----:B--2---:R-:W-:Y:S05]  /*8ee0*/  @!P0 BRA `(.L_x_139) ;  /* 0xfffffffc00f08947 */ /* 0x004fea000383ffff */
[----:B------:R-:W-:Y:S05]  /*8ef0*/  BRA `(.L_x_26) ;  /* 0xffffff8c00207947 */ /* 0x000fea000383ffff */
.L_x_34:
[----:B-1----:R-:W-:-:S07]  /*8f00*/  MOV R0, UR33 ;  /* 0x0000002100007c02 */ /* 0x002fce0008000f00 */
.L_x_140:
[----:B-1----:R1:W2:Y:S02]  /*8f10*/  SYNCS.PHASECHK.TRANS64.TRYWAIT P0, [R0+URZ+0x20], R3 ;  /* 0x00002003000075a7 */ /* 0x0022a400080011ff */
[----:B--2---:R-:W-:Y:S05]  /*8f20*/  @!P0 NANOSLEEP.SYNCS 0x989680 ;  /* 0x009896800000895d */ /* 0x004fea0003900000 */
[----:B------:R-:W2:Y:S02]  /*8f30*/  @!P0 SYNCS.PHASECHK.TRANS64 P0, [R0+URZ+0x20], R3 ;  /* 0x00002003000085a7 */ /* 0x000ea400080010ff */
[----:B--2---:R-:W-:Y:S05]  /*8f40*/  @!P0 BRA `(.L_x_140) ;  /* 0xfffffffc00f08947 */ /* 0x004fea000383ffff */
[----:B------:R-:W-:Y:S05]  /*8f50*/  BRA `(.L_x_33) ;  /* 0xffffff9000107947 */ /* 0x000fea000383ffff */
.L_x_39:
[----:B-1----:R1:W2:Y:S02]  /*8f60*/  SYNCS.PHASECHK.TRANS64.TRYWAIT P0, [R3+URZ+0x90], R0 ;  /* 0x00009000030075a7 */ /* 0x0022a400080011ff */
[----:B--2---:R-:W-:Y:S05]  /*8f70*/  @!P0 NANOSLEEP.SYNCS 0x989680 ;  /* 0x009896800000895d */ /* 0x004fea0003900000 */
[----:B------:R-:W2:Y:S02]  /*8f80*/  @!P0 SYNCS.PHASECHK.TRANS64 P0, [R3+URZ+0x90], R0 ;  /* 0x00009000030085a7 */ /* 0x000ea400080010ff */
[----:B--2---:R-:W-:Y:S05]  /*8f90*/  @!P0 BRA `(.L_x_39) ;  /* 0xfffffffc00f08947 */ /* 0x004fea000383ffff */
[----:B------:R-:W-:Y:S05]  /*8fa0*/  BRA `(.L_x_141) ;  /* 0xffffff9000e07947 */ /* 0x000fea000383ffff */
.L_x_43:
[----:B------:R-:W-:-:S07]  /*8fb0*/  MOV R0, UR4 ;  /* 0x0000000400007c02 */ /* 0x000fce0008000f00 */
.L_x_142:
[----:B-1----:R1:W2:Y:S02]  /*8fc0*/  SYNCS.PHASECHK.TRANS64.TRYWAIT P0, [R0+URZ], R2 ;  /* 0x00000002000075a7 */ /* 0x0022a400080011ff */
[----:B--2---:R-:W-:Y:S05]  /*8fd0*/  @!P0 NANOSLEEP.SYNCS 0x989680 ;  /* 0x009896800000895d */ /* 0x004fea0003900000 */
[----:B------:R-:W2:Y:S02]  /*8fe0*/  @!P0 SYNCS.PHASECHK.TRANS64 P0, [R0+URZ], R2 ;  /* 0x00000002000085a7 */ /* 0x000ea400080010ff */
[----:B--2---:R-:W-:Y:S05]  /*8ff0*/  @!P0 BRA `(.L_x_142) ;  /* 0xfffffffc00f08947 */ /* 0x004fea000383ffff */
[----:B------:R-:W-:Y:S05]  /*9000*/  BRA `(.L_x_143) ;  /* 0xffffff9800887947 */ /* 0x000fea000383ffff */
.L_x_44:
[----:B------:R-:W-:-:S07]  /*9010*/  MOV R0, UR5 ;  /* 0x0000000500007c02 */ /* 0x000fce0008000f00 */
.L_x_144:
[----:B-1----:R1:W2:Y:S02]  /*9020*/  SYNCS.PHASECHK.TRANS64.TRYWAIT P0, [R0+URZ], R3 ;  /* 0x00000003000075a7 */ /* 0x0022a400080011ff */
[----:B--2---:R-:W-:Y:S05]  /*9030*/  @!P0 NANOSLEEP.SYNCS 0x989680 ;  /* 0x009896800000895d */ /* 0x004fea0003900000 */
[----:B------:R-:W2:Y:S02]  /*9040*/  @!P0 SYNCS.PHASECHK.TRANS64 P0, [R0+URZ], R3 ;  /* 0x00000003000085a7 */ /* 0x000ea400080010ff */
[----:B--2---:R-:W-:Y:S05]  /*9050*/  @!P0 BRA `(.L_x_144) ;  /* 0xfffffffc00f08947 */ /* 0x004fea000383ffff */
[----:B------:R-:W-:Y:S05]  /*9060*/  BRA `(.L_x_145) ;  /* 0xffffff9800947947 */ /* 0x000fea000383ffff */
.L_x_45:
[----:B------:R-:W-:-:S07]  /*9070*/  MOV R0, UR5 ;  /* 0x0000000500007c02 */ /* 0x000fce0008000f00 */
.L_x_146:
[----:B-1----:R1:W2:Y:S02]  /*9080*/  SYNCS.PHASECHK.TRANS64.TRYWAIT P0, [R0+URZ], R3 ;  /* 0x00000003000075a7 */ /* 0x0022a400080011ff */
[----:B--2---:R-:W-:Y:S05]  /*9090*/  @!P0 NANOSLEEP.SYNCS 0x989680 ;  /* 0x009896800000895d */ /* 0x004fea0003900000 */
[----:B------:R-:W2:Y:S02]  /*90a0*/  @!P0 SYNCS.PHASECHK.TRANS64 P0, [R0+URZ], R3 ;  /* 0x00000003000085a7 */ /* 0x000ea400080010ff */
[----:B--2---:R-:W-:Y:S05]  /*90b0*/  @!P0 BRA `(.L_x_146) ;  /* 0xfffffffc00f08947 */ /* 0x004fea000383ffff */
[----:B------:R-:W-:Y:S05]  /*90c0*/  BRA `(.L_x_147) ;  /* 0xffffff9800a07947 */ /* 0x000fea000383ffff */
.L_x_48:
[----:B-1----:R1:W2:Y:S02]  /*90d0*/  SYNCS.PHASECHK.TRANS64.TRYWAIT P0, [R2+URZ+0xf0], R4 ;  /* 0x0000f004020075a7 */ /* 0x0022a400080011ff */
[----:B--2---:R-:W-:Y:S05]  /*90e0*/  @!P0 NANOSLEEP.SYNCS 0x989680 ;  /* 0x009896800000895d */ /* 0x004fea0003900000 */
[----:B------:R-:W2:Y:S02]  /*90f0*/  @!P0 SYNCS.PHASECHK.TRANS64 P0, [R2+URZ+0xf0], R4 ;  /* 0x0000f004020085a7 */ /* 0x000ea400080010ff */
[----:B--2---:R-:W-:Y:S05]  /*9100*/  @!P0 BRA `(.L_x_48) ;  /* 0xfffffffc00f08947 */ /* 0x004fea000383ffff */
[----:B------:R-:W-:Y:S05]  /*9110*/  BRA `(.L_x_148) ;  /* 0xffffff9800fc7947 */ /* 0x000fea000383ffff */
.L_x_49:
[----:B------:R-:W-:-:S07]  /*9120*/  MOV R2, UR4 ;  /* 0x0000000400027c02 */ /* 0x000fce0008000f00 */
.L_x_149:
[----:B-1----:R1:W2:Y:S02]  /*9130*/  SYNCS.PHASECHK.TRANS64.TRYWAIT P0, [R2+URZ+0xa0], R5 ;  /* 0x0000a005020075a7 */ /* 0x0022a400080011ff */
[----:B--2---:R-:W-:Y:S05]  /*9140*/  @!P0 NANOSLEEP.SYNCS 0x989680 ;  /* 0x009896800000895d */ /* 0x004fea0003900000 */
[----:B------:R-:W2:Y:S02]  /*9150*/  @!P0 SYNCS.PHASECHK.TRANS64 P0, [R2+URZ+0xa0], R5 ;  /* 0x0000a005020085a7 */ /* 0x000ea400080010ff */
[----:B--2---:R-:W-:Y:S05]  /*9160*/  @!P0 BRA `(.L_x_149) ;  /* 0xfffffffc00f08947 */ /* 0x004fea000383ffff */
[----:B------:R-:W-:Y:S05]  /*9170*/  BRA `(.L_x_150) ;  /* 0xffffff9c000c7947 */ /* 0x000fea000383ffff */
.L_x_50:
[----:B-1----:R1:W2:Y:S02]  /*9180*/  SYNCS.PHASECHK.TRANS64.TRYWAIT P1, [R2+URZ+0x90], R4 ;  /* 0x00009004020075a7 */ /* 0x0022a400080211ff */
[----:B--2---:R-:W-:Y:S05]  /*9190*/  @!P1 NANOSLEEP.SYNCS 0x989680 ;  /* 0x009896800000995d */ /* 0x004fea0003900000 */
[----:B------:R-:W2:Y:S02]  /*91a0*/  @!P1 SYNCS.PHASECHK.TRANS64 P1, [R2+URZ+0x90], R4 ;  /* 0x00009004020095a7 */ /* 0x000ea400080210ff */
[----:B--2---:R-:W-:Y:S05]  /*91b0*/  @!P1 BRA `(.L_x_50) ;  /* 0xfffffffc00f09947 */ /* 0x004fea000383ffff */
[----:B------:R-:W-:Y:S05]  /*91c0*/  BRA `(.L_x_151) ;  /* 0xffffff9c003c7947 */ /* 0x000fea000383ffff */
.L_x_53:
[----:B------:R-:W-:-:S07]  /*91d0*/  MOV R0, UR4 ;  /* 0x0000000400007c02 */ /* 0x000fce0008000f00 */
.L_x_152:
[----:B-1----:R1:W2:Y:S02]  /*91e0*/  SYNCS.PHASECHK.TRANS64.TRYWAIT P0, [R0+URZ+0xa0], R2 ;  /* 0x0000a002000075a7 */ /* 0x0022a400080011ff */
[----:B--2---:R-:W-:Y:S05]  /*91f0*/  @!P0 NANOSLEEP.SYNCS 0x989680 ;  /* 0x009896800000895d */ /* 0x004fea0003900000 */
[----:B------:R-:W2:Y:S02]  /*9200*/  @!P0 SYNCS.PHASECHK.TRANS64 P0, [R0+URZ+0xa0], R2 ;  /* 0x0000a002000085a7 */ /* 0x000ea400080010ff */
[----:B--2---:R-:W-:Y:S05]  /*9210*/  @!P0 BRA `(.L_x_152) ;  /* 0xfffffffc00f08947 */ /* 0x004fea000383ffff */
[----:B------:R-:W-:Y:S05]  /*9220*/  BRA `(.L_x_52) ;  /* 0xffffff9c00907947 */ /* 0x000fea000383ffff */
.L_x_60:
[----:B-1----:R1:W2:Y:S02]  /*9230*/  SYNCS.PHASECHK.TRANS64.TRYWAIT P1, [R0+URZ+0x90], R2 ;  /* 0x00009002000075a7 */ /* 0x0022a400080211ff */
[----:B--2---:R-:W-:Y:S05]  /*9240*/  @!P1 NANOSLEEP.SYNCS 0x989680 ;  /* 0x009896800000995d */ /* 0x004fea0003900000 */
[----:B------:R-:W2:Y:S02]  /*9250*/  @!P1 SYNCS.PHASECHK.TRANS64 P1, [R0+URZ+0x90], R2 ;  /* 0x00009002000095a7 */ /* 0x000ea400080210ff */
[----:B--2---:R-:W-:Y:S05]  /*9260*/  @!P1 BRA `(.L_x_60) ;  /* 0xfffffffc00f09947 */ /* 0x004fea000383ffff */
[----:B------:R-:W-:Y:S05]  /*9270*/  BRA `(.L_x_153) ;  /* 0xffffffa400247947 */ /* 0x000fea000383ffff */
.L_x_61:
[----:B------:R-:W-:-:S07]  /*9280*/  MOV R2, UR46 ;  /* 0x0000002e00027c02 */ /* 0x000fce0008000f00 */
.L_x_154:
[----:B-1----:R1:W2:Y:S02]  /*9290*/  SYNCS.PHASECHK.TRANS64.TRYWAIT P0, [R2+URZ+0xd0], R0 ;  /* 0x0000d000020075a7 */ /* 0x0022a400080011ff */
[----:B--2---:R-:W-:Y:S05]  /*92a0*/  @!P0 NANOSLEEP.SYNCS 0x989680 ;  /* 0x009896800000895d */ /* 0x004fea0003900000 */
[----:B------:R-:W2:Y:S02]  /*92b0*/  @!P0 SYNCS.PHASECHK.TRANS64 P0, [R2+URZ+0xd0], R0 ;  /* 0x0000d000020085a7 */ /* 0x000ea400080010ff */
[----:B--2---:R-:W-:Y:S05]  /*92c0*/  @!P0 BRA `(.L_x_154) ;  /* 0xfffffffc00f08947 */ /* 0x004fea000383ffff */
[----:B------:R-:W-:Y:S05]  /*92d0*/  BRA `(.L_x_155) ;  /* 0xffffffa400747947 */ /* 0x000fea000383ffff */
.L_x_64:
[----:B------:R-:W-:Y:S07]  /*92e0*/  MOV R0, UR7 ;  /* 0x0000000700007c02 */ /* 0x000fee0008000f00 */
.L_x_156:
[----:B-1----:R1:W2:Y:S02]  /*92f0*/  SYNCS.PHASECHK.TRANS64.TRYWAIT P0, [R0+URZ], R2 ;  /* 0x00000002000075a7 */ /* 0x0022a400080011ff */
[----:B--2---:R-:W-:Y:S05]  /*9300*/  @!P0 NANOSLEEP.SYNCS 0x989680 ;  /* 0x009896800000895d */ /* 0x004fea0003900000 */
[----:B------:R-:W2:Y:S02]  /*9310*/  @!P0 SYNCS.PHASECHK.TRANS64 P0, [R0+URZ], R2 ;  /* 0x00000002000085a7 */ /* 0x000ea400080010ff */
[----:B--2---:R-:W-:Y:S05]  /*9320*/  @!P0 BRA `(.L_x_156) ;  /* 0xfffffffc00f08947 */ /* 0x004fea000383ffff */
[----:B------:R-:W-:Y:S05]  /*9330*/  BRA `(.L_x_63) ;  /* 0xffffffa400907947 */ /* 0x000fea000383ffff */
.L_x_67:
[----:B------:R-:W-:-:S07]  /*9340*/  MOV R0, UR4 ;  /* 0x0000000400007c02 */ /* 0x000fce0008000f00 */
.L_x_157:
[----:B--2---:R2:W4:Y:S02]  /*9350*/  SYNCS.PHASECHK.TRANS64.TRYWAIT P0, [R0+URZ], R2 ;  /* 0x00000002000075a7 */ /* 0x00452400080011ff */
[----:B----4-:R-:W-:Y:S05]  /*9360*/  @!P0 NANOSLEEP.SYNCS 0x989680 ;  /* 0x009896800000895d */ /* 0x010fea0003900000 */
[----:B------:R-:W4:Y:S02]  /*9370*/  @!P0 SYNCS.PHASECHK.TRANS64 P0, [R0+URZ], R2 ;  /* 0x00000002000085a7 */ /* 0x000f2400080010ff */
[----:B----4-:R-:W-:Y:S05]  /*9380*/  @!P0 BRA `(.L_x_157) ;  /* 0xfffffffc00f08947 */ /* 0x010fea000383ffff */
[----:B------:R-:W-:Y:S05]  /*9390*/  BRA `(.L_x_158) ;  /* 0xffffffa800bc7947 */ /* 0x000fea000383ffff */
.L_x_68:
[----:B------:R-:W-:-:S07]  /*93a0*/  MOV R0, UR5 ;  /* 0x0000000500007c02 */ /* 0x000fce0008000f00 */
.L_x_159:
[----:B-1----:R1:W2:Y:S02]  /*93b0*/  SYNCS.PHASECHK.TRANS64.TRYWAIT P0, [R0+URZ], R3 ;  /* 0x00000003000075a7 */ /* 0x0022a400080011ff */
[----:B--2---:R-:W-:Y:S05]  /*93c0*/  @!P0 NANOSLEEP.SYNCS 0x989680 ;  /* 0x009896800000895d */ /* 0x004fea0003900000 */
[----:B------:R-:W2:Y:S02]  /*93d0*/  @!P0 SYNCS.PHASECHK.TRANS64 P0, [R0+URZ], R3 ;  /* 0x00000003000085a7 */ /* 0x000ea400080010ff */
[----:B--2---:R-:W-:Y:S05]  /*93e0*/  @!P0 BRA `(.L_x_159) ;  /* 0xfffffffc00f08947 */ /* 0x004fea000383ffff */
[----:B------:R-:W-:Y:S05]  /*93f0*/  BRA `(.L_x_160) ;  /* 0xffffffa800c87947 */ /* 0x000fea000383ffff */
.L_x_69:
[----:B------:R-:W-:-:S07]  /*9400*/  MOV R0, UR5 ;  /* 0x0000000500007c02 */ /* 0x000fce0008000f00 */
.L_x_161:
[----:B-1----:R1:W2:Y:S02]  /*9410*/  SYNCS.PHASECHK.TRANS64.TRYWAIT P0, [R0+URZ], R3 ;  /* 0x00000003000075a7 */ /* 0x0022a400080011ff */
[----:B--2---:R-:W-:Y:S05]  /*9420*/  @!P0 NANOSLEEP.SYNCS 0x989680 ;  /* 0x009896800000895d */ /* 0x004fea0003900000 */
[----:B------:R-:W2:Y:S02]  /*9430*/  @!P0 SYNCS.PHASECHK.TRANS64 P0, [R0+URZ], R3 ;  /* 0x00000003000085a7 */ /* 0x000ea400080010ff */
[----:B--2---:R-:W-:Y:S05]  /*9440*/  @!P0 BRA `(.L_x_161) ;  /* 0xfffffffc00f08947 */ /* 0x004fea000383ffff */
[----:B------:R-:W-:Y:S05]  /*9450*/  BRA `(.L_x_162) ;  /* 0xffffffa800d47947 */ /* 0x000fea000383ffff */
.L_x_70:
[----:B-1----:R-:W-:-:S07]  /*9460*/  MOV R0, UR4 ;  /* 0x0000000400007c02 */ /* 0x002fce0008000f00 */
.L_x_163:
[----:B-1----:R1:W2:Y:S02]  /*9470*/  SYNCS.PHASECHK.TRANS64.TRYWAIT P0, [R0+URZ], R2 ;  /* 0x00000002000075a7 */ /* 0x0022a400080011ff */
[----:B--2---:R-:W-:Y:S05]  /*9480*/  @!P0 NANOSLEEP.SYNCS 0x989680 ;  /* 0x009896800000895d */ /* 0x004fea0003900000 */
[----:B------:R-:W2:Y:S02]  /*9490*/  @!P0 SYNCS.PHASECHK.TRANS64 P0, [R0+URZ], R2 ;  /* 0x00000002000085a7 */ /* 0x000ea400080010ff */
[----:B--2---:R-:W-:Y:S05]  /*94a0*/  @!P0 BRA `(.L_x_163) ;  /* 0xfffffffc00f08947 */ /* 0x004fea000383ffff */
[----:B------:R-:W-:Y:S05]  /*94b0*/  BRA `(.L_x_164) ;  /* 0xffffffa800e07947 */ /* 0x000fea000383ffff */
.L_x_75:
[----:B--2---:R2:W3:Y:S02]  /*94c0*/  SYNCS.PHASECHK.TRANS64.TRYWAIT P0, [R12+URZ+0x90], R0 ;  /* 0x000090000c0075a7 */ /* 0x0044e400080011ff */
[----:B---3--:R-:W-:Y:S05]  /*94d0*/  @!P0 NANOSLEEP.SYNCS 0x989680 ;  /* 0x009896800000895d */ /* 0x008fea0003900000 */
[----:B------:R-:W3:Y:S02]  /*94e0*/  @!P0 SYNCS.PHASECHK.TRANS64 P0, [R12+URZ+0x90], R0 ;  /* 0x000090000c0085a7 */ /* 0x000ee400080010ff */
[----:B---3--:R-:W-:Y:S05]  /*94f0*/  @!P0 BRA `(.L_x_75) ;  /* 0xfffffffc00f08947 */ /* 0x008fea000383ffff */
[----:B------:R-:W-:Y:S05]  /*9500*/  BRA `(.L_x_165) ;  /* 0xffffffb000007947 */ /* 0x000fea000383ffff */
.L_x_78:
[----:B-1----:R-:W-:Y:S07]  /*9510*/  MOV R0, UR21 ;  /* 0x0000001500007c02 */ /* 0x002fee0008000f00 */
.L_x_166:
[----:B-1----:R1:W2:Y:S02]  /*9520*/  SYNCS.PHASECHK.TRANS64.TRYWAIT P2, [R0+URZ+0x88], R6 ;  /* 0x00008806000075a7 */ /* 0x0022a400080411ff */
[----:B--2---:R-:W-:Y:S05]  /*9530*/  @!P2 NANOSLEEP.SYNCS 0x989680 ;  /* 0x009896800000a95d */ /* 0x004fea0003900000 */
[----:B------:R-:W2:Y:S02]  /*9540*/  @!P2 SYNCS.PHASECHK.TRANS64 P2, [R0+URZ+0x88], R6 ;  /* 0x000088060000a5a7 */ /* 0x000ea400080410ff */
[----:B--2---:R-:W-:Y:S05]  /*9550*/  @!P2 BRA `(.L_x_166) ;  /* 0xfffffffc00f0a947 */ /* 0x004fea000383ffff */
[----:B------:R-:W-:Y:S05]  /*9560*/  BRA `(.L_x_77) ;  /* 0xffffffb400687947 */ /* 0x000fea000383ffff */
.L_x_81:
[----:B------:R-:W-:Y:S07]  /*9570*/  MOV R0, UR21 ;  /* 0x0000001500007c02 */ /* 0x000fee0008000f00 */
.L_x_167:
[----:B-1----:R1:W2:Y:S02]  /*9580*/  SYNCS.PHASECHK.TRANS64.TRYWAIT P0, [R0+URZ+0x60], R9 ;  /* 0x00006009000075a7 */ /* 0x0022a400080011ff */
[----:B--2---:R-:W-:Y:S05]  /*9590*/  @!P0 NANOSLEEP.SYNCS 0x989680 ;  /* 0x009896800000895d */ /* 0x004fea0003900000 */
[----:B------:R-:W2:Y:S02]  /*95a0*/  @!P0 SYNCS.PHASECHK.TRANS64 P0, [R0+URZ+0x60], R9 ;  /* 0x00006009000085a7 */ /* 0x000ea400080010ff */
[----:B--2---:R-:W-:Y:S05]  /*95b0*/  @!P0 BRA `(.L_x_167) ;  /* 0xfffffffc00f08947 */ /* 0x004fea000383ffff */
[----:B------:R-:W-:Y:S05]  /*95c0*/  BRA `(.L_x_168) ;  /* 0xffffffb400c47947 */ /* 0x000fea000383ffff */
.L_x_82:
[----:B------:R-:W-:Y:S07]  /*95d0*/  MOV R0, UR21 ;  /* 0x0000001500007c02 */ /* 0x000fee0008000f00 */
.L_x_169:
[----:B-1----:R1:W2:Y:S02]  /*95e0*/  SYNCS.PHASECHK.TRANS64.TRYWAIT P0, [R0+URZ+0x68], R9 ;  /* 0x00006809000075a7 */ /* 0x0022a400080011ff */
[----:B--2---:R-:W-:Y:S05]  /*95f0*/  @!P0 NANOSLEEP.SYNCS 0x989680 ;  /* 0x009896800000895d */ /* 0x004fea0003900000 */
[----:B------:R-:W2:Y:S02]  /*9600*/  @!P0 SYNCS.PHASECHK.TRANS64 P0, [R0+URZ+0x68], R9 ;  /* 0x00006809000085a7 */ /* 0x000ea400080010ff */
[----:B--2---:R-:W-:Y:S05]  /*9610*/  @!P0 BRA `(.L_x_169) ;  /* 0xfffffffc00f08947 */ /* 0x004fea000383ffff */
[----:B------:R-:W-:Y:S05]  /*9620*/  BRA `(.L_x_170) ;  /* 0xffffffb800007947 */ /* 0x000fea000383ffff */
.L_x_83:
[----:B------:R-:W-:Y:S07]  /*9630*/  MOV R0, UR21 ;  /* 0x0000001500007c02 */ /* 0x000fee0008000f00 */
.L_x_171:
[----:B-1----:R1:W2:Y:S02]  /*9640*/  SYNCS.PHASECHK.TRANS64.TRYWAIT P0, [R0+URZ+0x70], R9 ;  /* 0x00007009000075a7 */ /* 0x0022a400080011ff */
[----:B--2---:R-:W-:Y:S05]  /*9650*/  @!P0 NANOSLEEP.SYNCS 0x989680 ;  /* 0x009896800000895d */ /* 0x004fea0003900000 */
[----:B------:R-:W2:Y:S02]  /*9660*/  @!P0 SYNCS.PHASECHK.TRANS64 P0, [R0+URZ+0x70], R9 ;  /* 0x00007009000085a7 */ /* 0x000ea400080010ff */
[----:B--2---:R-:W-:Y:S05]  /*9670*/  @!P0 BRA `(.L_x_171) ;  /* 0xfffffffc00f08947 */ /* 0x004fea000383ffff */
[----:B------:R-:W-:Y:S05]  /*9680*/  BRA `(.L_x_172) ;  /* 0xffffffb800487947 */ /* 0x000fea000383ffff */
.L_x_84:
[----:B------:R-:W-:Y:S07]  /*9690*/  MOV R0, UR21 ;  /* 0x0000001500007c02 */ /* 0x000fee0008000f00 */
.L_x_173:
[----:B-1----:R1:W2:Y:S02]  /*96a0*/  SYNCS.PHASECHK.TRANS64.TRYWAIT P0, [R0+URZ+0x78], R9 ;  /* 0x00007809000075a7 */ /* 0x0022a400080011ff */
[----:B--2---:R-:W-:Y:S05]  /*96b0*/  @!P0 NANOSLEEP.SYNCS 0x989680 ;  /* 0x009896800000895d */ /* 0x004fea0003900000 */
[----:B------:R-:W2:Y:S02]  /*96c0*/  @!P0 SYNCS.PHASECHK.TRANS64 P0, [R0+URZ+0x78], R9 ;  /* 0x00007809000085a7 */ /* 0x000ea400080010ff */
[----:B--2---:R-:W-:Y:S05]  /*96d0*/  @!P0 BRA `(.L_x_173) ;  /* 0xfffffffc00f08947 */ /* 0x004fea000383ffff */
[----:B------:R-:W-:Y:S05]  /*96e0*/  BRA `(.L_x_174) ;  /* 0xffffffb8008c7947 */ /* 0x000fea000383ffff */
.L_x_86:
[----:B------:R-:W-:-:S07]  /*96f0*/  MOV R0, UR21 ;  /* 0x0000001500007c02 */ /* 0x000fce0008000f00 */
.L_x_175:
[----:B-1----:R1:W3:Y:S02]  /*9700*/  SYNCS.PHASECHK.TRANS64.TRYWAIT P0, [R0+URZ+0x60], R2 ;  /* 0x00006002000075a7 */ /* 0x0022e400080011ff */
[----:B---3--:R-:W-:Y:S05]  /*9710*/  @!P0 NANOSLEEP.SYNCS 0x989680 ;  /* 0x009896800000895d */ /* 0x008fea0003900000 */
[----:B------:R-:W3:Y:S02]  /*9720*/  @!P0 SYNCS.PHASECHK.TRANS64 P0, [R0+URZ+0x60], R2 ;  /* 0x00006002000085a7 */ /* 0x000ee400080010ff */
[----:B---3--:R-:W-:Y:S05]  /*9730*/  @!P0 BRA `(.L_x_175) ;  /* 0xfffffffc00f08947 */ /* 0x008fea000383ffff */
[----:B------:R-:W-:Y:S05]  /*9740*/  BRA `(.L_x_176) ;  /* 0xffffffbc00007947 */ /* 0x000fea000383ffff */
.L_x_87:
[----:B-1----:R-:W-:-:S07]  /*9750*/  MOV R0, UR21 ;  /* 0x0000001500007c02 */ /* 0x002fce0008000f00 */
.L_x_177:
[----:B-1----:R1:W3:Y:S02]  /*9760*/  SYNCS.PHASECHK.TRANS64.TRYWAIT P0, [R0+URZ+0x68], R2 ;  /* 0x00006802000075a7 */ /* 0x0022e400080011ff */
[----:B---3--:R-:W-:Y:S05]  /*9770*/  @!P0 NANOSLEEP.SYNCS 0x989680 ;  /* 0x009896800000895d */ /* 0x008fea0003900000 */
[----:B------:R-:W3:Y:S02]  /*9780*/  @!P0 SYNCS.PHASECHK.TRANS64 P0, [R0+URZ+0x68], R2 ;  /* 0x00006802000085a7 */ /* 0x000ee400080010ff */
[----:B---3--:R-:W-:Y:S05]  /*9790*/  @!P0 BRA `(.L_x_177) ;  /* 0xfffffffc00f08947 */ /* 0x008fea000383ffff */
[----:B------:R-:W-:Y:S05]  /*97a0*/  BRA `(.L_x_178) ;  /* 0xffffffb800f07947 */ /* 0x000fea000383ffff */
.L_x_88:
[----:B-1----:R-:W-:-:S07]  /*97b0*/  MOV R0, UR21 ;  /* 0x0000001500007c02 */ /* 0x002fce0008000f00 */
.L_x_179:
[----:B-1----:R1:W3:Y:S02]  /*97c0*/  SYNCS.PHASECHK.TRANS64.TRYWAIT P0, [R0+URZ+0x70], R2 ;  /* 0x00007002000075a7 */ /* 0x0022e400080011ff */
[----:B---3--:R-:W-:Y:S05]  /*97d0*/  @!P0 NANOSLEEP.SYNCS 0x989680 ;  /* 0x009896800000895d */ /* 0x008fea0003900000 */
[----:B------:R-:W3:Y:S02]  /*97e0*/  @!P0 SYNCS.PHASECHK.TRANS64 P0, [R0+URZ+0x70], R2 ;  /* 0x00007002000085a7 */ /* 0x000ee400080010ff */
[----:B---3--:R-:W-:Y:S05]  /*97f0*/  @!P0 BRA `(.L_x_179) ;  /* 0xfffffffc00f08947 */ /* 0x008fea000383ffff */
[----:B------:R-:W-:Y:S05]  /*9800*/  BRA `(.L_x_180) ;  /* 0xffffffb800e07947 */ /* 0x000fea000383ffff */
.L_x_90:
[----:B-1----:R1:W2:Y:S02]  /*9810*/  SYNCS.PHASECHK.TRANS64.TRYWAIT P0, [R3+URZ+0x90], R0 ;  /* 0x00009000030075a7 */ /* 0x0022a400080011ff */
[----:B--2---:R-:W-:Y:S05]  /*9820*/  @!P0 NANOSLEEP.SYNCS 0x989680 ;  /* 0x009896800000895d */ /* 0x004fea0003900000 */
[----:B------:R-:W2:Y:S02]  /*9830*/  @!P0 SYNCS.PHASECHK.TRANS64 P0, [R3+URZ+0x90], R0 ;  /* 0x00009000030085a7 */ /* 0x000ea400080010ff */
[----:B--2---:R-:W-:Y:S05]  /*9840*/  @!P0 BRA `(.L_x_90) ;  /* 0xfffffffc00f08947 */ /* 0x004fea000383ffff */
[----:B------:R-:W-:Y:S05]  /*9850*/  BRA `(.L_x_181) ;  /* 0xffffffbc00b47947 */ /* 0x000fea000383ffff */
.L_x_101:
[----:B-1----:R-:W-:Y:S04]  /*9860*/  MOV R0, UR44 ;  /* 0x0000002c00007c02 */ /* 0x002fe80008000f00 */
[----:B------:R1:W2:Y:S03]  /*9870*/  SYNCS.PHASECHK.TRANS64.TRYWAIT P1, [R0+URZ+0x40], R3 ;  /* 0x00004003000075a7 */ /* 0x0002a600080211ff */
[----:B--2---:R-:W-:Y:S05]  /*9880*/  @!P1 NANOSLEEP.SYNCS 0x989680 ;  /* 0x009896800000995d */ /* 0x004fea0003900000 */
[----:B------:R-:W2:Y:S02]  /*9890*/  @!P1 SYNCS.PHASECHK.TRANS64 P1, [R0+URZ+0x40], R3 ;  /* 0x00004003000095a7 */ /* 0x000ea400080210ff */
[----:B--2---:R-:W-:Y:S05]  /*98a0*/  @!P1 BRA `(.L_x_101) ;  /* 0xfffffffc00ec9947 */ /* 0x004fea000383ffff */
[----:B------:R-:W-:Y:S05]  /*98b0*/  BRA `(.L_x_100) ;  /* 0xffffffcc00547947 */ /* 0x000fea000383ffff */
.L_x_103:
[----:B-1----:R1:W3:Y:S02]  /*98c0*/  SYNCS.PHASECHK.TRANS64.TRYWAIT P0, [R26+URZ+0xb0], R2 ;  /* 0x0000b0021a0075a7 */ /* 0x0022e400080011ff */
[----:B---3--:R-:W-:Y:S05]  /*98d0*/  @!P0 NANOSLEEP.SYNCS 0x989680 ;  /* 0x009896800000895d */ /* 0x008fea0003900000 */
[----:B------:R-:W3:Y:S02]  /*98e0*/  @!P0 SYNCS.PHASECHK.TRANS64 P0, [R26+URZ+0xb0], R2 ;  /* 0x0000b0021a0085a7 */ /* 0x000ee400080010ff */
[----:B---3--:R-:W-:Y:S05]  /*98f0*/  @!P0 BRA `(.L_x_103) ;  /* 0xfffffffc00f08947 */ /* 0x008fea000383ffff */
[----:B------:R-:W-:Y:S05]  /*9900*/  BRA `(.L_x_102) ;  /* 0xffffffcc00807947 */ /* 0x000fea000383ffff */
.L_x_112:
[----:B-1----:R1:W2:Y:S02]  /*9910*/  SYNCS.PHASECHK.TRANS64.TRYWAIT P0, [R2+URZ+0x40], R0 ;  /* 0x00004000020075a7 */ /* 0x0022a400080011ff */
[----:B--2---:R-:W-:Y:S05]  /*9920*/  @!P0 NANOSLEEP.SYNCS 0x989680 ;  /* 0x009896800000895d */ /* 0x004fea0003900000 */
[----:B------:R-:W2:Y:S02]  /*9930*/  @!P0 SYNCS.PHASECHK.TRANS64 P0, [R2+URZ+0x40], R0 ;  /* 0x00004000020085a7 */ /* 0x000ea400080010ff */
[----:B--2---:R-:W-:Y:S05]  /*9940*/  @!P0 BRA `(.L_x_112) ;  /* 0xfffffffc00f08947 */ /* 0x004fea000383ffff */
[----:B------:R-:W-:Y:S05]  /*9950*/  BRA `(.L_x_111) ;  /* 0xffffffd400a47947 */ /* 0x000fea000383ffff */
.L_x_120:
[----:B-1----:R1:W2:Y:S02]  /*9960*/  SYNCS.PHASECHK.TRANS64.TRYWAIT P0, [R0+URZ+0x40], R5 ;  /* 0x00004005000075a7 */ /* 0x0022a400080011ff */
[----:B--2---:R-:W-:Y:S05]  /*9970*/  @!P0 NANOSLEEP.SYNCS 0x989680 ;  /* 0x009896800000895d */ /* 0x004fea0003900000 */
[----:B------:R-:W2:Y:S02]  /*9980*/  @!P0 SYNCS.PHASECHK.TRANS64 P0, [R0+URZ+0x40], R5 ;  /* 0x00004005000085a7 */ /* 0x000ea400080010ff */
[----:B--2---:R-:W-:Y:S05]  /*9990*/  @!P0 BRA `(.L_x_120) ;  /* 0xfffffffc00f08947 */ /* 0x004fea000383ffff */
[----:B------:R-:W-:Y:S05]  /*99a0*/  BRA `(.L_x_119) ;  /* 0xffffffdc00ec7947 */ /* 0x000fea000383ffff */
.L_x_128:
[----:B--2---:R2:W3:Y:S02]  /*99b0*/  SYNCS.PHASECHK.TRANS64.TRYWAIT P0, [R2+URZ+0x40], R0 ;  /* 0x00004000020075a7 */ /* 0x0044e400080011ff */
[----:B---3--:R-:W-:Y:S05]  /*99c0*/  @!P0 NANOSLEEP.SYNCS 0x989680 ;  /* 0x009896800000895d */ /* 0x008fea0003900000 */
[----:B------:R-:W3:Y:S02]  /*99d0*/  @!P0 SYNCS.PHASECHK.TRANS64 P0, [R2+URZ+0x40], R0 ;  /* 0x00004000020085a7 */ /* 0x000ee400080010ff */
[----:B---3--:R-:W-:Y:S05]  /*99e0*/  @!P0 BRA `(.L_x_128) ;  /* 0xfffffffc00f08947 */ /* 0x008fea000383ffff */
[----:B------:R-:W-:Y:S05]  /*99f0*/  BRA `(.L_x_127) ;  /* 0xffffffe800347947 */ /* 0x000fea000383ffff */
        .weak           $__internal_0_$__cuda_sm10x_tcgen05_guardrail_trap_col_being_dealloced_not_returned_by_alloc
        .type           $__internal_0_$__cuda_sm10x_tcgen05_guardrail_trap_col_being_dealloced_not_returned_by_alloc,@function
        .size           $__internal_0_$__cuda_sm10x_tcgen05_guardrail_trap_col_being_dealloced_not_returned_by_alloc,($__internal_1_$__cuda_sm10x_tcgen05_guardrail_trap_phase_invalid_during_alloc - $__internal_0_$__cuda_sm10x_tcgen05_guardrail_trap_col_being_dealloced_not_returned_by_alloc)
$__internal_0_$__cuda_sm10x_tcgen05_guardrail_trap_col_being_dealloced_not_returned_by_alloc:
[----:B------:R-:W-:Y:S05]  /*9a00*/  BPT.TRAP 0x1 ;  /* 0x000000040000795c */ /* 0x000fea0000300000 */
[----:B------:R-:W-:-:S04]  /*9a10*/  HFMA2 R3, -RZ, RZ, 0, 0 ;  /* 0x00000000ff037431 */ /* 0x000fc800000001ff */
[----:B------:R-:W-:Y:S05]  /*9a20*/  RET.REL.NODEC R2 `(_ZN7cutlass13device_kernelINS_4gemm6kernel13GemmUniversalIN4cute5tupleIJiiiiEEENS1_10collective13CollectiveMmaINS1_35MainloopSm100TmaUmmaWarpSpecializedILi4ELi2ELi4ENS5_IJNS4_1CILi1EEENSA_ILi8EEESB_EEEEENS5_IJNSA_ILi64EEENSA_ILi128EEESF_EEENS_10tfloat32_tENS5_IJlSB_lEEESI_SJ_NS4_8TiledMMAINS4_8MMA_AtomIJNS4_17SM100_MMA_TF32_SSISI_SI_fLi64ELi128ELNS4_4UMMA5MajorE0ELSO_0ELNSN_7ScaleInE0ELSP_0EEEEEENS4_6LayoutINS5_IJSB_SB_SB_EEENS5_IJNSA_ILi0EEESU_SU_EEEEENS5_IJNS4_10UnderscoreESX_SX_EEEEENS4_23SM90_TMA_LOAD_MULTICASTENS4_14ComposedLayoutINS4_7SwizzleILi3ELi4ELi3EEENS4_18smem_ptr_flag_bitsILi32EEENSS_INS5_IJSC_NSA_ILi32EEEEEENS5_IJS16_SB_EEEEEEEvNS4_8identityENS4_13SM90_TMA_LOADES1A_vS1B_EENS_8epilogue10collective18CollectiveEpilogueINS1E_23Sm100TmaWarpSpecializedILi4ELi2ELi16ELb1ELb0EEEJSH_NS5_IJNSS_ISF_SB_EENSS_IS16_SB_EEEEESI_SJ_SI_SJ_NS1E_6fusion15FusionCallbacksIS1I_NS1M_17LinearCombinationISI_fSI_fLNS_15FloatRoundStyleE2EEESH_S1L_JEEENS4_5SM1004TMEM4LOAD26SM100_TMEM_LOAD_16dp128b8xES1C_S1A_NS4_17SM75_U32x4_LDSM_NENS4_14SM90_TMA_STOREES1A_NS4_17SM90_U32x4_STSM_NENS4_39AutoVectorizingCopyWithAssumedAlignmentILi128EEEEEEvvEEEEvNT_6ParamsE) ;  /* 0xffffff6402747950 */ /* 0x000fea0003c3ffff */
        .weak           $__internal_1_$__cuda_sm10x_tcgen05_guardrail_trap_phase_invalid_during_alloc
        .type           $__internal_1_$__cuda_sm10x_tcgen05_guardrail_trap_phase_invalid_during_alloc,@function
        .size           $__internal_1_$__cuda_sm10x_tcgen05_guardrail_trap_phase_invalid_during_alloc,($__internal_2_$__cuda_sm10x_tcgen05_guardrail_trap_unallocated_columns_being_dealloced - $__internal_1_$__cuda_sm10x_tcgen05_guardrail_trap_phase_invalid_during_alloc)
$__internal_1_$__cuda_sm10x_tcgen05_guardrail_trap_phase_invalid_during_alloc:
[----:B------:R-:W-:Y:S05]  /*9a30*/  BPT.TRAP 0x1 ;  /* 0x000000040000795c */ /* 0x000fea0000300000 */
[----:B------:R-:W-:-:S04]  /*9a40*/  MOV R5, 0x0 ;  /* 0x0000000000057802 */ /* 0x000fc80000000f00 */
[----:B------:R-:W-:Y:S05]  /*9a50*/  RET.REL.NODEC R4 `(_ZN7cutlass13device_kernelINS_4gemm6kernel13GemmUniversalIN4cute5tupleIJiiiiEEENS1_10collective13CollectiveMmaINS1_35MainloopSm100TmaUmmaWarpSpecializedILi4ELi2ELi4ENS5_IJNS4_1CILi1EEENSA_ILi8EEESB_EEEEENS5_IJNSA_ILi64EEENSA_ILi128EEESF_EEENS_10tfloat32_tENS5_IJlSB_lEEESI_SJ_NS4_8TiledMMAINS4_8MMA_AtomIJNS4_17SM100_MMA_TF32_SSISI_SI_fLi64ELi128ELNS4_4UMMA5MajorE0ELSO_0ELNSN_7ScaleInE0ELSP_0EEEEEENS4_6LayoutINS5_IJSB_SB_SB_EEENS5_IJNSA_ILi0EEESU_SU_EEEEENS5_IJNS4_10UnderscoreESX_SX_EEEEENS4_23SM90_TMA_LOAD_MULTICASTENS4_14ComposedLayoutINS4_7SwizzleILi3ELi4ELi3EEENS4_18smem_ptr_flag_bitsILi32EEENSS_INS5_IJSC_NSA_ILi32EEEEEENS5_IJS16_SB_EEEEEEEvNS4_8identityENS4_13SM90_TMA_LOADES1A_vS1B_EENS_8epilogue10collective18CollectiveEpilogueINS1E_23Sm100TmaWarpSpecializedILi4ELi2ELi16ELb1ELb0EEEJSH_NS5_IJNSS_ISF_SB_EENSS_IS16_SB_EEEEESI_SJ_SI_SJ_NS1E_6fusion15FusionCallbacksIS1I_NS1M_17LinearCombinationISI_fSI_fLNS_15FloatRoundStyleE2EEESH_S1L_JEEENS4_5SM1004TMEM4LOAD26SM100_TMEM_LOAD_16dp128b8xES1C_S1A_NS4_17SM75_U32x4_LDSM_NENS4_14SM90_TMA_STOREES1A_NS4_17SM90_U32x4_STSM_NENS4_39AutoVectorizingCopyWithAssumedAlignmentILi128EEEEEEvvEEEEvNT_6ParamsE) ;  /* 0xffffff6404687950 */ /* 0x000fea0003c3ffff */
        .weak           $__internal_2_$__cuda_sm10x_tcgen05_guardrail_trap_unallocated_columns_being_dealloced
        .type           $__internal_2_$__cuda_sm10x_tcgen05_guardrail_trap_unallocated_columns_being_dealloced,@function
        .size           $__internal_2_$__cuda_sm10x_tcgen05_guardrail_trap_unallocated_columns_being_dealloced,(.L_x_183 - $__internal_2_$__cuda_sm10x_tcgen05_guardrail_trap_unallocated_columns_being_dealloced)
$__internal_2_$__cuda_sm10x_tcgen05_guardrail_trap_unallocated_columns_being_dealloced:
[----:B------:R-:W-:Y:S05]  /*9a60*/  BPT.TRAP 0x1 ;  /* 0x000000040000795c */ /* 0x000fea0000300000 */
[----:B------:R-:W-:-:S04]  /*9a70*/  HFMA2 R3, -RZ, RZ, 0, 0 ;  /* 0x00000000ff037431 */ /* 0x000fc800000001ff */
[----:B------:R-:W-:Y:S05]  /*9a80*/  RET.REL.NODEC R2 `(_ZN7cutlass13device_kernelINS_4gemm6kernel13GemmUniversalIN4cute5tupleIJiiiiEEENS1_10collective13CollectiveMmaINS1_35MainloopSm100TmaUmmaWarpSpecializedILi4ELi2ELi4ENS5_IJNS4_1CILi1EEENSA_ILi8EEESB_EEEEENS5_IJNSA_ILi64EEENSA_ILi128EEESF_EEENS_10tfloat32_tENS5_IJlSB_lEEESI_SJ_NS4_8TiledMMAINS4_8MMA_AtomIJNS4_17SM100_MMA_TF32_SSISI_SI_fLi64ELi128ELNS4_4UMMA5MajorE0ELSO_0ELNSN_7ScaleInE0ELSP_0EEEEEENS4_6LayoutINS5_IJSB_SB_SB_EEENS5_IJNSA_ILi0EEESU_SU_EEEEENS5_IJNS4_10UnderscoreESX_SX_EEEEENS4_23SM90_TMA_LOAD_MULTICASTENS4_14ComposedLayoutINS4_7SwizzleILi3ELi4ELi3EEENS4_18smem_ptr_flag_bitsILi32EEENSS_INS5_IJSC_NSA_ILi32EEEEEENS5_IJS16_SB_EEEEEEEvNS4_8identityENS4_13SM90_TMA_LOADES1A_vS1B_EENS_8epilogue10collective18CollectiveEpilogueINS1E_23Sm100TmaWarpSpecializedILi4ELi2ELi16ELb1ELb0EEEJSH_NS5_IJNSS_ISF_SB_EENSS_IS16_SB_EEEEESI_SJ_SI_SJ_NS1E_6fusion15FusionCallbacksIS1I_NS1M_17LinearCombinationISI_fSI_fLNS_15FloatRoundStyleE2EEESH_S1L_JEEENS4_5SM1004TMEM4LOAD26SM100_TMEM_LOAD_16dp128b8xES1C_S1A_NS4_17SM75_U32x4_LDSM_NENS4_14SM90_TMA_STOREES1A_NS4_17SM90_U32x4_STSM_NENS4_39AutoVectorizingCopyWithAssumedAlignmentILi128EEEEEEvvEEEEvNT_6ParamsE) ;  /* 0xffffff64025c7950 */ /* 0x000fea0003c3ffff */
.L_x_182:
[----:B------:R-:W-:-:S00]  /*9a90*/  BRA `(.L_x_182) ;  /* 0xfffffffc00fc7947 */ /* 0x000fc0000383ffff */
[----:B------:R-:W-:-:S00]  /*9aa0*/  NOP ;  /* 0x0000000000007918 */ /* 0x000fc00000000000 */
        /* <DEDUP_REMOVED lines=13> */
.L_x_183:


//--------------------- .nv.global.init           --------------------------
	.section	.nv.global.init,"aw",@progbits
.nv.global.init:
	.type		$str$27,@object
	.size		$str$27,($str$28 - $str$27)
$str$27:
        /*0000*/ 	.byte	0x28, 0x61, 0x64, 0x64, 0x72, 0x65, 0x73, 0x73, 0x20, 0x26, 0x20, 0x6d, 0x61, 0x73, 0x6b, 0x29
        /*0010*/ 	.byte	0x20, 0x3d, 0x3d, 0x20, 0x30, 0x00
	.type		$str$28,@object
	.size		$str$28,($str$26 - $str$28)
$str$28:
        /*0016*/ 	.byte	0x2f, 0x74, 0x6d, 0x70, 0x2f, 0x63, 0x75, 0x74, 0x6c, 0x61, 0x73, 0x73, 0x5f, 0x73, 0x77, 0x65
        /*0026*/ 	.byte	0x65, 0x70, 0x5f, 0x73, 0x72, 0x63, 0x2f, 0x69, 0x6e, 0x63, 0x6c, 0x75, 0x64, 0x65, 0x2f, 0x63
        /*0036*/ 	.byte	0x75, 0x74, 0x65, 0x2f, 0x70, 0x6f, 0x69, 0x6e, 0x74, 0x65, 0x72, 0x5f, 0x66, 0x6c, 0x61, 0x67
        /*0046*/ 	.byte	0x67, 0x65, 0x64, 0x2e, 0x68, 0x70, 0x70, 0x00
	.type		$str$26,@object
	.size		$str$26,($str$25 - $str$26)
$str$26:
        /*004e*/ 	.byte	0x2f, 0x74, 0x6d, 0x70, 0x2f, 0x63, 0x75, 0x74, 0x6c, 0x61, 0x73, 0x73, 0x5f, 0x73, 0x77, 0x65
        /*005e*/ 	.byte	0x65, 0x70, 0x5f, 0x73, 0x72, 0x63, 0x2f, 0x69, 0x6e, 0x63, 0x6c, 0x75, 0x64, 0x65, 0x2f, 0x63
        /*006e*/ 	.byte	0x75, 0x74, 0x65, 0x2f, 0x61, 0x74, 0x6f, 0x6d, 0x2f, 0x63, 0x6f, 0x70, 0x79, 0x5f, 0x74, 0x72
        /*007e*/ 	.byte	0x61, 0x69, 0x74, 0x73, 0x5f, 0x73, 0x6d, 0x31, 0x30, 0x30, 0x2e, 0x68, 0x70, 0x70, 0x00
	.type		$str$25,@object
	.size		$str$25,(__unnamed_1 - $str$25)
$str$25:
        /*008d*/ 	.byte	0x28, 0x28, 0x75, 0x69, 0x6e, 0x74, 0x33, 0x32, 0x5f, 0x74, 0x28, 0x74, 0x68, 0x72, 0x65, 0x61
        /*009d*/ 	.byte	0x64, 0x49, 0x64, 0x78, 0x2e, 0x78, 0x29, 0x20, 0x2f, 0x20, 0x33, 0x32, 0x29, 0x20, 0x25, 0x20
        /*00ad*/ 	.byte	0x34, 0x29, 0x20, 0x3d, 0x3d, 0x20, 0x28, 0x28, 0x28, 0x74, 0x6d, 0x65, 0x6d, 0x5f, 0x61, 0x64
        /*00bd*/ 	.byte	0x64, 0x72, 0x20, 0x3e, 0x3e, 0x20, 0x31, 0x36, 0x29, 0x20, 0x2f, 0x20, 0x33, 0x32, 0x29, 0x20
        /*00cd*/ 	.byte	0x25, 0x20, 0x34, 0x29, 0x00
	.type		__unnamed_1,@object
	.size		__unnamed_1,(__unnamed_2 - __unnamed_1)
__unnamed_1:
        /*00d2*/ 	.byte	0x61, 0x75, 0x74, 0x6f, 0x20, 0x63, 0x75, 0x74, 0x65, 0x3a, 0x3a, 0x61, 0x73, 0x5f, 0x70, 0x6f
        /* <DEDUP_REMOVED lines=24> */
        /*0262*/ 	.byte	0x30, 0x34, 0x38, 0x3e, 0x3e, 0x3e, 0x3e, 0x5d, 0x00
	.type		__unnamed_2,@object
	.size		__unnamed_2,(.L_2 - __unnamed_2)
__unnamed_2:
        /* <DEDUP_REMOVED lines=45> */
        /*053b*/ 	.byte	0x3e, 0x3e, 0x3e, 0x5d, 0x00
.L_2:


//--------------------- .nv.shared._ZN7cutlass13device_kernelINS_4gemm6kernel13GemmUniversalIN4cute5tupleIJiiiiEEENS1_10collective13CollectiveMmaINS1_35MainloopSm100TmaUmmaWarpSpecializedILi4ELi2ELi4ENS5_IJNS4_1CILi1EEENSA_ILi8EEESB_EEEEENS5_IJNSA_ILi64EEENSA_ILi128EEESF_EEENS_10tfloat32_tENS5_IJlSB_lEEESI_SJ_NS4_8TiledMMAINS4_8MMA_AtomIJNS4_17SM100_MMA_TF32_SSISI_SI_fLi64ELi128ELNS4_4UMMA5MajorE0ELSO_0ELNSN_7ScaleInE0ELSP_0EEEEEENS4_6LayoutINS5_IJSB_SB_SB_EEENS5_IJNSA_ILi0EEESU_SU_EEEEENS5_IJNS4_10UnderscoreESX_SX_EEEEENS4_23SM90_TMA_LOAD_MULTICASTENS4_14ComposedLayoutINS4_7SwizzleILi3ELi4ELi3EEENS4_18smem_ptr_flag_bitsILi32EEENSS_INS5_IJSC_NSA_ILi32EEEEEENS5_IJS16_SB_EEEEEEEvNS4_8identityENS4_13SM90_TMA_LOADES1A_vS1B_EENS_8epilogue10collective18CollectiveEpilogueINS1E_23Sm100TmaWarpSpecializedILi4ELi2ELi16ELb1ELb0EEEJSH_NS5_IJNSS_ISF_SB_EENSS_IS16_SB_EEEEESI_SJ_SI_SJ_NS1E_6fusion15FusionCallbacksIS1I_NS1M_17LinearCombinationISI_fSI_fLNS_15FloatRoundStyleE2EEESH_S1L_JEEENS4_5SM1004TMEM4LOAD26SM100_TMEM_LOAD_16dp128b8xES1C_S1A_NS4_17SM75_U32x4_LDSM_NENS4_14SM90_TMA_STOREES1A_NS4_17SM90_U32x4_STSM_NENS4_39AutoVectorizingCopyWithAssumedAlignmentILi128EEEEEEvvEEEEvNT_6ParamsE --------------------------
	.section	.nv.shared._ZN7cutlass13device_kernelINS_4gemm6kernel13GemmUniversalIN4cute5tupleIJiiiiEEENS1_10collective13CollectiveMmaINS1_35MainloopSm100TmaUmmaWarpSpecializedILi4ELi2ELi4ENS5_IJNS4_1CILi1EEENSA_ILi8EEESB_EEEEENS5_IJNSA_ILi64EEENSA_ILi128EEESF_EEENS_10tfloat32_tENS5_IJlSB_lEEESI_SJ_NS4_8TiledMMAINS4_8MMA_AtomIJNS4_17SM100_MMA_TF32_SSISI_SI_fLi64ELi128ELNS4_4UMMA5MajorE0ELSO_0ELNSN_7ScaleInE0ELSP_0EEEEEENS4_6LayoutINS5_IJSB_SB_SB_EEENS5_IJNSA_ILi0EEESU_SU_EEEEENS5_IJNS4_10UnderscoreESX_SX_EEEEENS4_23SM90_TMA_LOAD_MULTICASTENS4_14ComposedLayoutINS4_7SwizzleILi3ELi4ELi3EEENS4_18smem_ptr_flag_bitsILi32EEENSS_INS5_IJSC_NSA_ILi32EEEEEENS5_IJS16_SB_EEEEEEEvNS4_8identityENS4_13SM90_TMA_LOADES1A_vS1B_EENS_8epilogue10collective18CollectiveEpilogueINS1E_23Sm100TmaWarpSpecializedILi4ELi2ELi16ELb1ELb0EEEJSH_NS5_IJNSS_ISF_SB_EENSS_IS16_SB_EEEEESI_SJ_SI_SJ_NS1E_6fusion15FusionCallbacksIS1I_NS1M_17LinearCombinationISI_fSI_fLNS_15FloatRoundStyleE2EEESH_S1L_JEEENS4_5SM1004TMEM4LOAD26SM100_TMEM_LOAD_16dp128b8xES1C_S1A_NS4_17SM75_U32x4_LDSM_NENS4_14SM90_TMA_STOREES1A_NS4_17SM90_U32x4_STSM_NENS4_39AutoVectorizingCopyWithAssumedAlignmentILi128EEEEEEvvEEEEvNT_6ParamsE,"aw",@nobits
	.sectionflags	@""
	.align	16
	.zero		1024


//--------------------- .nv.shared.reserved.0     --------------------------
	.section	.nv.shared.reserved.0,"aw",@nobits
	.weak		__nv_reservedSMEM_offset_0_alias
	.size		__nv_reservedSMEM_offset_0_alias, 0, 64
	.other		__nv_reservedSMEM_offset_0_alias,@"STO_CUDA_RESERVED_SHARED STV_DEFAULT"
__nv_reservedSMEM_offset_0_alias:
	.zero		0
.nv.shared.reserved.0:
	.zero		64
	.weak		__nv_reservedSMEM_tcgen05_partition
	.type		__nv_reservedSMEM_tcgen05_partition,@object
	.size		__nv_reservedSMEM_tcgen05_partition,(.L_0 - __nv_reservedSMEM_tcgen05_partition)
__nv_reservedSMEM_tcgen05_partition:
	.zero		32
.L_0:


//--------------------- .nv.global                --------------------------
	.section	.nv.global,"aw",@nobits
.nv.global:
	.type		_ZN40_INTERNAL_9c96aa77_4_k_cu_9036aa0d_274304cute1_E,@object
	.size		_ZN40_INTERNAL_9c96aa77_4_k_cu_9036aa0d_274304cute1_E,(_ZN40_INTERNAL_9c96aa77_4_k_cu_9036aa0d_274304cuda3std3__45__cpo6cbeginE - _ZN40_INTERNAL_9c96aa77_4_k_cu_9036aa0d_274304cute1_E)
_ZN40_INTERNAL_9c96aa77_4_k_cu_9036aa0d_274304cute1_E:
	.zero		1
	.type		_ZN40_INTERNAL_9c96aa77_4_k_cu_9036aa0d_274304cuda3std3__45__cpo6cbeginE,@object
	.size		_ZN40_INTERNAL_9c96aa77_4_k_cu_9036aa0d_274304cuda3std3__45__cpo6cbeginE,(_ZN40_INTERNAL_9c96aa77_4_k_cu_9036aa0d_274304cuda3std3__48in_placeE - _ZN40_INTERNAL_9c96aa77_4_k_cu_9036aa0d_274304cuda3std3__45__cpo6cbeginE)
_ZN40_INTERNAL_9c96aa77_4_k_cu_9036aa0d_274304cuda3std3__45__cpo6cbeginE:
	.zero		1
	.type		_ZN40_INTERNAL_9c96aa77_4_k_cu_9036aa0d_274304cuda3std3__48in_placeE,@object
	.size		_ZN40_INTERNAL_9c96aa77_4_k_cu_9036aa0d_274304cuda3std3__48in_placeE,(_ZN40_INTERNAL_9c96aa77_4_k_cu_9036aa0d_274304cuda3std6ranges3__45__cpo9iter_moveE - _ZN40_INTERNAL_9c96aa77_4_k_cu_9036aa0d_274304cuda3std3__48in_placeE)
_ZN40_INTERNAL_9c96aa77_4_k_cu_9036aa0d_274304cuda3std3__48in_placeE:
	.zero		1
	.type		_ZN40_INTERNAL_9c96aa77_4_k_cu_9036aa0d_274304cuda3std6ranges3__45__cpo9iter_moveE,@object
	.size		_ZN40_INTERNAL_9c96aa77_4_k_cu_9036aa0d_274304cuda3std6ranges3__45__cpo9iter_moveE,(_ZN40_INTERNAL_9c96aa77_4_k_cu_9036aa0d_274304cuda3std3__45__cpo5beginE - _ZN40_INTERNAL_9c96aa77_4_k_cu_9036aa0d_274304cuda3std6ranges3__45__cpo9iter_moveE)
_ZN40_INTERNAL_9c96aa77_4_k_cu_9036aa0d_274304cuda3std6ranges3__45__cpo9iter_moveE:
	.zero		1
	.type		_ZN40_INTERNAL_9c96aa77_4_k_cu_9036aa0d_274304cuda3std3__45__cpo5beginE,@object
	.size		_ZN40_INTERNAL_9c96aa77_4_k_cu_9036aa0d_274304cuda3std3__45__cpo5beginE,(_ZN40_INTERNAL_9c96aa77_4_k_cu_9036aa0d_274304cuda3std3__442_GLOBAL__N__9c96aa77_4_k_cu_9036aa0d_274306ignoreE - _ZN40_INTERNAL_9c96aa77_4_k_cu_9036aa0d_274304cuda3std3__45__cpo5beginE)
_ZN40_INTERNAL_9c96aa77_4_k_cu_9036aa0d_274304cuda3std3__45__cpo5beginE:
	.zero		1
	.type		_ZN40_INTERNAL_9c96aa77_4_k_cu_9036aa0d_274304cuda3std3__442_GLOBAL__N__9c96aa77_4_k_cu_9036aa0d_274306ignoreE,@object
	.size		_ZN40_INTERNAL_9c96aa77_4_k_cu_9036aa0d_274304cuda3std3__442_GLOBAL__N__9c96aa77_4_k_cu_9036aa0d_274306ignoreE,(_ZN40_INTERNAL_9c96aa77_4_k_cu_9036aa0d_274304cute7productE - _ZN40_INTERNAL_9c96aa77_4_k_cu_9036aa0d_274304cuda3std3__442_GLOBAL__N__9c96aa77_4_k_cu_9036aa0d_274306ignoreE)
_ZN40_INTERNAL_9c96aa77_4_k_cu_9036aa0d_274304cuda3std3__442_GLOBAL__N__9c96aa77_4_k_cu_9036aa0d_274306ignoreE:
	.zero		1
	.type		_ZN40_INTERNAL_9c96aa77_4_k_cu_9036aa0d_274304cute7productE,@object
	.size		_ZN40_INTERNAL_9c96aa77_4_k_cu_9036aa0d_274304cute7productE,(_ZN40_INTERNAL_9c96aa77_4_k_cu_9036aa0d_274304cuda3std3__45__cpo3endE - _ZN40_INTERNAL_9c96aa77_4_k_cu_9036aa0d_274304cute7productE)
_ZN40_INTERNAL_9c96aa77_4_k_cu_9036aa0d_274304cute7productE:
	.zero		1
	.type		_ZN40_INTERNAL_9c96aa77_4_k_cu_9036aa0d_274304cuda3std3__45__cpo3endE,@object
	.size		_ZN40_INTERNAL_9c96aa77_4_k_cu_9036aa0d_274304cuda3std3__45__cpo3endE,(_ZN40_INTERNAL_9c96aa77_4_k_cu_9036aa0d_274304cuda3std3__419piecewise_constructE - _ZN40_INTERNAL_9c96aa77_4_k_cu_9036aa0d_274304cuda3std3__45__cpo3endE)
_ZN40_INTERNAL_9c96aa77_4_k_cu_9036aa0d_274304cuda3std3__45__cpo3endE:
	.zero		1
	.type		_ZN40_INTERNAL_9c96aa77_4_k_cu_9036aa0d_274304cuda3std3__419piecewise_constructE,@object
	.size		_ZN40_INTERNAL_9c96aa77_4_k_cu_9036aa0d_274304cuda3std3__419piecewise_constructE,(_ZN40_INTERNAL_9c96aa77_4_k_cu_9036aa0d_274304cuda3std3__45__cpo4cendE - _ZN40_INTERNAL_9c96aa77_4_k_cu_9036aa0d_274304cuda3std3__419piecewise_constructE)
_ZN40_INTERNAL_9c96aa77_4_k_cu_9036aa0d_274304cuda3std3__419piecewise_constructE:
	.zero		1
	.type		_ZN40_INTERNAL_9c96aa77_4_k_cu_9036aa0d_274304cuda3std3__45__cpo4cendE,@object
	.size		_ZN40_INTERNAL_9c96aa77_4_k_cu_9036aa0d_274304cuda3std3__45__cpo4cendE,(_ZN40_INTERNAL_9c96aa77_4_k_cu_9036aa0d_274304cuda3std6ranges3__45__cpo4swapE - _ZN40_INTERNAL_9c96aa77_4_k_cu_9036aa0d_274304cuda3std3__45__cpo4cendE)
_ZN40_INTERNAL_9c96aa77_4_k_cu_9036aa0d_274304cuda3std3__45__cpo4cendE:
	.zero		1
	.type		_ZN40_INTERNAL_9c96aa77_4_k_cu_9036aa0d_274304cuda3std6ranges3__45__cpo4swapE,@object
	.size		_ZN40_INTERNAL_9c96aa77_4_k_cu_9036aa0d_274304cuda3std6ranges3__45__cpo4swapE,(.L_10 - _ZN40_INTERNAL_9c96aa77_4_k_cu_9036aa0d_274304cuda3std6ranges3__45__cpo4swapE)
_ZN40_INTERNAL_9c96aa77_4_k_cu_9036aa0d_274304cuda3std6ranges3__45__cpo4swapE:
	.zero		1
.L_10:


//--------------------- .nv.constant0._ZN7cutlass13device_kernelINS_4gemm6kernel13GemmUniversalIN4cute5tupleIJiiiiEEENS1_10collective13CollectiveMmaINS1_35MainloopSm100TmaUmmaWarpSpecializedILi4ELi2ELi4ENS5_IJNS4_1CILi1EEENSA_ILi8EEESB_EEEEENS5_IJNSA_ILi64EEENSA_ILi128EEESF_EEENS_10tfloat32_tENS5_IJlSB_lEEESI_SJ_NS4_8TiledMMAINS4_8MMA_AtomIJNS4_17SM100_MMA_TF32_SSISI_SI_fLi64ELi128ELNS4_4UMMA5MajorE0ELSO_0ELNSN_7ScaleInE0ELSP_0EEEEEENS4_6LayoutINS5_IJSB_SB_SB_EEENS5_IJNSA_ILi0EEESU_SU_EEEEENS5_IJNS4_10UnderscoreESX_SX_EEEEENS4_23SM90_TMA_LOAD_MULTICASTENS4_14ComposedLayoutINS4_7SwizzleILi3ELi4ELi3EEENS4_18smem_ptr_flag_bitsILi32EEENSS_INS5_IJSC_NSA_ILi32EEEEEENS5_IJS16_SB_EEEEEEEvNS4_8identityENS4_13SM90_TMA_LOADES1A_vS1B_EENS_8epilogue10collective18CollectiveEpilogueINS1E_23Sm100TmaWarpSpecializedILi4ELi2ELi16ELb1ELb0EEEJSH_NS5_IJNSS_ISF_SB_EENSS_IS16_SB_EEEEESI_SJ_SI_SJ_NS1E_6fusion15FusionCallbacksIS1I_NS1M_17LinearCombinationISI_fSI_fLNS_15FloatRoundStyleE2EEESH_S1L_JEEENS4_5SM1004TMEM4LOAD26SM100_TMEM_LOAD_16dp128b8xES1C_S1A_NS4_17SM75_U32x4_LDSM_NENS4_14SM90_TMA_STOREES1A_NS4_17SM90_U32x4_STSM_NENS4_39AutoVectorizingCopyWithAssumedAlignmentILi128EEEEEEvvEEEEvNT_6ParamsE --------------------------
	.section	.nv.constant0._ZN7cutlass13device_kernelINS_4gemm6kernel13GemmUniversalIN4cute5tupleIJiiiiEEENS1_10collective13CollectiveMmaINS1_35MainloopSm100TmaUmmaWarpSpecializedILi4ELi2ELi4ENS5_IJNS4_1CILi1EEENSA_ILi8EEESB_EEEEENS5_IJNSA_ILi64EEENSA_ILi128EEESF_EEENS_10tfloat32_tENS5_IJlSB_lEEESI_SJ_NS4_8TiledMMAINS4_8MMA_AtomIJNS4_17SM100_MMA_TF32_SSISI_SI_fLi64ELi128ELNS4_4UMMA5MajorE0ELSO_0ELNSN_7ScaleInE0ELSP_0EEEEEENS4_6LayoutINS5_IJSB_SB_SB_EEENS5_IJNSA_ILi0EEESU_SU_EEEEENS5_IJNS4_10UnderscoreESX_SX_EEEEENS4_23SM90_TMA_LOAD_MULTICASTENS4_14ComposedLayoutINS4_7SwizzleILi3ELi4ELi3EEENS4_18smem_ptr_flag_bitsILi32EEENSS_INS5_IJSC_NSA_ILi32EEEEEENS5_IJS16_SB_EEEEEEEvNS4_8identityENS4_13SM90_TMA_LOADES1A_vS1B_EENS_8epilogue10collective18CollectiveEpilogueINS1E_23Sm100TmaWarpSpecializedILi4ELi2ELi16ELb1ELb0EEEJSH_NS5_IJNSS_ISF_SB_EENSS_IS16_SB_EEEEESI_SJ_SI_SJ_NS1E_6fusion15FusionCallbacksIS1I_NS1M_17LinearCombinationISI_fSI_fLNS_15FloatRoundStyleE2EEESH_S1L_JEEENS4_5SM1004TMEM4LOAD26SM100_TMEM_LOAD_16dp128b8xES1C_S1A_NS4_17SM75_U32x4_LDSM_NENS4_14SM90_TMA_STOREES1A_NS4_17SM90_U32x4_STSM_NENS4_39AutoVectorizingCopyWithAssumedAlignmentILi128EEEEEEvvEEEEvNT_6ParamsE,"a",@progbits
	.sectionflags	@""
	.align	4
.nv.constant0._ZN7cutlass13device_kernelINS_4gemm6kernel13GemmUniversalIN4cute5tupleIJiiiiEEENS1_10collective13CollectiveMmaINS1_35MainloopSm100TmaUmmaWarpSpecializedILi4ELi2ELi4ENS5_IJNS4_1CILi1EEENSA_ILi8EEESB_EEEEENS5_IJNSA_ILi64EEENSA_ILi128EEESF_EEENS_10tfloat32_tENS5_IJlSB_lEEESI_SJ_NS4_8TiledMMAINS4_8MMA_AtomIJNS4_17SM100_MMA_TF32_SSISI_SI_fLi64ELi128ELNS4_4UMMA5MajorE0ELSO_0ELNSN_7ScaleInE0ELSP_0EEEEEENS4_6LayoutINS5_IJSB_SB_SB_EEENS5_IJNSA_ILi0EEESU_SU_EEEEENS5_IJNS4_10UnderscoreESX_SX_EEEEENS4_23SM90_TMA_LOAD_MULTICASTENS4_14ComposedLayoutINS4_7SwizzleILi3ELi4ELi3EEENS4_18smem_ptr_flag_bitsILi32EEENSS_INS5_IJSC_NSA_ILi32EEEEEENS5_IJS16_SB_EEEEEEEvNS4_8identityENS4_13SM90_TMA_LOADES1A_vS1B_EENS_8epilogue10collective18CollectiveEpilogueINS1E_23Sm100TmaWarpSpecializedILi4ELi2ELi16ELb1ELb0EEEJSH_NS5_IJNSS_ISF_SB_EENSS_IS16_SB_EEEEESI_SJ_SI_SJ_NS1E_6fusion15FusionCallbacksIS1I_NS1M_17LinearCombinationISI_fSI_fLNS_15FloatRoundStyleE2EEESH_S1L_JEEENS4_5SM1004TMEM4LOAD26SM100_TMEM_LOAD_16dp128b8xES1C_S1A_NS4_17SM75_U32x4_LDSM_NENS4_14SM90_TMA_STOREES1A_NS4_17SM90_U32x4_STSM_NENS4_39AutoVectorizingCopyWithAssumedAlignmentILi128EEEEEEvvEEEEvNT_6ParamsE:
	.zero		2944


//--------------------- SYMBOLS --------------------------

	.type		.nv.reservedSmem.offset0,@object
	.size		.nv.reservedSmem.offset0,0x4
	.type		.nv.reservedSmem.cap,@object
	.size		.nv.reservedSmem.cap,0x4
	.type		__assertfail,@function
